// auto-generated by cutlass_sweep.gemm — config: {"arch": "sm_100", "cluster_m": 1, "cluster_n": 1, "dtype": "e4m3", "dtype_b": "e4m3", "layout": "tt", "stages": 0, "tile_k": 32, "tile_m": 64, "tile_n": 256}
#include "cutlass/cutlass.h"
#include "cutlass/gemm/collective/collective_builder.hpp"
#include "cutlass/gemm/device/gemm_universal_adapter.h"
#include "cutlass/gemm/kernel/gemm_universal.hpp"
#include "cutlass/epilogue/collective/collective_builder.hpp"

using ElemA = cutlass::float_e4m3_t;
using ElemB = cutlass::float_e4m3_t;
using ElemCD = cutlass::float_e4m3_t;
using Acc  = float;
using TileShape    = cute::Shape<cute::_64, cute::_256, cute::_32>;
using ClusterShape = cute::Shape<cute::_1, cute::_1, cute::_1>;

using CollectiveEpilogue = typename cutlass::epilogue::collective::CollectiveBuilder<
    cutlass::arch::Sm100, cutlass::arch::OpClassTensorOp,
    TileShape, ClusterShape,
    cutlass::epilogue::collective::EpilogueTileAuto,
    Acc, Acc,
    ElemCD, cutlass::layout::RowMajor, 128 / cutlass::sizeof_bits<ElemCD>::value,
    ElemCD, cutlass::layout::RowMajor, 128 / cutlass::sizeof_bits<ElemCD>::value,
    cutlass::epilogue::collective::EpilogueScheduleAuto
  >::CollectiveOp;

using CollectiveMainloop = typename cutlass::gemm::collective::CollectiveBuilder<
    cutlass::arch::Sm100, cutlass::arch::OpClassTensorOp,
    ElemA, cutlass::layout::ColumnMajor, 128 / cutlass::sizeof_bits<ElemA>::value,
    ElemB, cutlass::layout::ColumnMajor, 128 / cutlass::sizeof_bits<ElemB>::value,
    Acc,
    TileShape, ClusterShape,
    cutlass::gemm::collective::StageCountAutoCarveout<static_cast<int>(sizeof(typename CollectiveEpilogue::SharedStorage))>,
    cutlass::gemm::collective::KernelScheduleAuto
  >::CollectiveOp;

using GemmKernel = cutlass::gemm::kernel::GemmUniversal<
    cute::Shape<int,int,int,int>,
    CollectiveMainloop,
    CollectiveEpilogue
>;
using Gemm = cutlass::gemm::device::GemmUniversalAdapter<GemmKernel>;

// Force the device kernel symbol into the cubin without needing a host main.
auto* _anchor = &cutlass::device_kernel<GemmKernel>;


// ===== COMPILED SASS (sm_100a) =====

	.target	sm_100a

	.elftype	@"ET_EXEC"


//--------------------- .note.nv.tkinfo           --------------------------
	.section	.note.nv.tkinfo,"",@"SHT_NOTE"
	.sectionflags	@"SHF_NOTE_NV_TKINFO"
	.tkinfo
        /*0018*/ 	.word	0x00000002
        /*0030*/ 	.string	""
        /*0030*/ 	.string	"ptxas"
        /*0030*/ 	.string	"Cuda compilation tools, release 13.0, V13.0.88"
        /*0030*/ 	.string	"Build cuda_13.0.r13.0/compiler.36424714_0"
        /*0030*/ 	.string	"-arch sm_100a -m 64 "



//--------------------- .note.nv.cuinfo           --------------------------
	.section	.note.nv.cuinfo,"",@"SHT_NOTE"
	.sectionflags	@"SHF_NOTE_NV_CUINFO"
        /*0018*/ 	.short	0x0002
        /*001a*/ 	.short	0x0064
        /*001c*/ 	.short	0x0082
	.zero		2


//--------------------- .nv.info                  --------------------------
	.section	.nv.info,"",@"SHT_CUDA_INFO"
	.align	4


	//----- nvinfo : EIATTR_REGCOUNT
	.align		4
        /*0000*/ 	.byte	0x04, 0x2f
        /*0002*/ 	.short	(.L_20 - .L_19)
	.align		4
.L_19:
        /*0004*/ 	.word	index@(_ZN7cutlass13device_kernelINS_4gemm6kernel13GemmUniversalIN4cute5tupleIJiiiiEEENS1_10collective13CollectiveMmaINS1_35MainloopSm100TmaUmmaWarpSpecializedILi20ELi2ELi4ENS5_IJNS4_1CILi1EEESB_SB_EEEEENS5_IJNSA_ILi64EEENSA_ILi256EEENSA_ILi32EEEEEENS_12float_e4m3_tENS5_IJSB_llEEESI_NS5_IJlSB_lEEENS4_8TiledMMAINS4_8MMA_AtomIJNS4_10MMA_TraitsINS4_19SM100_MMA_F8F6F4_SSEJSI_SI_fSE_SF_NS4_17integral_constantINS4_4UMMA5MajorELSR_1EEENSP_ISR_LSR_0EEENSP_INSQ_7ScaleInELSU_0EEESV_EEEEEENS4_6LayoutISC_NS5_IJNSA_ILi0EEESZ_SZ_EEEEENS5_IJNS4_10UnderscoreES12_S12_EEEEENS4_13SM90_TMA_LOADENS4_14ComposedLayoutINS4_7SwizzleILi2ELi4ELi3EEENS4_18smem_ptr_flag_bitsILi8EEENSY_INS5_IJSE_NSA_ILi8EEEEEENS5_IJSB_SE_EEEEEEEvNS4_8identityES15_NS16_INS17_ILi1ELi4ELi3EEES1A_NSY_INS5_IJS1B_SG_EEENS5_IJSG_SB_EEEEEEEvS1G_EENS_8epilogue10collective18CollectiveEpilogueINS1N_23Sm100TmaWarpSpecializedILi4ELi2ELi32ELb0ELb0EEEJSH_NS5_IJNSY_ISE_SB_EES1S_EEESI_SK_SI_SK_NS1N_6fusion15FusionCallbacksIS1R_NS1U_17LinearCombinationISI_fSI_fLNS_15FloatRoundStyleE2EEESH_S1T_JEEENS4_5SM1004TMEM4LOAD26SM100_TMEM_LOAD_16dp32b32xES15_NS16_IS18_S1A_NSY_INS5_IJS1B_SE_EEENS5_IJSE_SB_EEEEEEENS4_39AutoVectorizingCopyWithAssumedAlignmentILi128EEENS4_14SM90_TMA_STOREES27_S29_S29_EEEvvEEEEvNT_6ParamsE)
        /*0008*/ 	.word	0x00000079


	//----- nvinfo : EIATTR_FRAME_SIZE
	.align		4
.L_20:
        /*000c*/ 	.byte	0x04, 0x11
        /*000e*/ 	.short	(.L_22 - .L_21)
	.align		4
.L_21:
        /*0010*/ 	.word	index@($__internal_2_$__cuda_sm10x_tcgen05_guardrail_trap_unallocated_columns_being_dealloced)
        /*0014*/ 	.word	0x00000000


	//----- nvinfo : EIATTR_FRAME_SIZE
	.align		4
.L_22:
        /*0018*/ 	.byte	0x04, 0x11
        /*001a*/ 	.short	(.L_24 - .L_23)
	.align		4
.L_23:
        /*001c*/ 	.word	index@($__internal_1_$__cuda_sm10x_tcgen05_guardrail_trap_phase_invalid_during_alloc)
        /*0020*/ 	.word	0x00000000


	//----- nvinfo : EIATTR_FRAME_SIZE
	.align		4
.L_24:
        /*0024*/ 	.byte	0x04, 0x11
        /*0026*/ 	.short	(.L_26 - .L_25)
	.align		4
.L_25:
        /*0028*/ 	.word	index@($__internal_0_$__cuda_sm10x_tcgen05_guardrail_trap_col_being_dealloced_not_returned_by_alloc)
        /*002c*/ 	.word	0x00000000


	//----- nvinfo : EIATTR_FRAME_SIZE
	.align		4
.L_26:
        /*0030*/ 	.byte	0x04, 0x11
        /*0032*/ 	.short	(.L_28 - .L_27)
	.align		4
.L_27:
        /*0034*/ 	.word	index@(_ZN7cutlass13device_kernelINS_4gemm6kernel13GemmUniversalIN4cute5tupleIJiiiiEEENS1_10collective13CollectiveMmaINS1_35MainloopSm100TmaUmmaWarpSpecializedILi20ELi2ELi4ENS5_IJNS4_1CILi1EEESB_SB_EEEEENS5_IJNSA_ILi64EEENSA_ILi256EEENSA_ILi32EEEEEENS_12float_e4m3_tENS5_IJSB_llEEESI_NS5_IJlSB_lEEENS4_8TiledMMAINS4_8MMA_AtomIJNS4_10MMA_TraitsINS4_19SM100_MMA_F8F6F4_SSEJSI_SI_fSE_SF_NS4_17integral_constantINS4_4UMMA5MajorELSR_1EEENSP_ISR_LSR_0EEENSP_INSQ_7ScaleInELSU_0EEESV_EEEEEENS4_6LayoutISC_NS5_IJNSA_ILi0EEESZ_SZ_EEEEENS5_IJNS4_10UnderscoreES12_S12_EEEEENS4_13SM90_TMA_LOADENS4_14ComposedLayoutINS4_7SwizzleILi2ELi4ELi3EEENS4_18smem_ptr_flag_bitsILi8EEENSY_INS5_IJSE_NSA_ILi8EEEEEENS5_IJSB_SE_EEEEEEEvNS4_8identityES15_NS16_INS17_ILi1ELi4ELi3EEES1A_NSY_INS5_IJS1B_SG_EEENS5_IJSG_SB_EEEEEEEvS1G_EENS_8epilogue10collective18CollectiveEpilogueINS1N_23Sm100TmaWarpSpecializedILi4ELi2ELi32ELb0ELb0EEEJSH_NS5_IJNSY_ISE_SB_EES1S_EEESI_SK_SI_SK_NS1N_6fusion15FusionCallbacksIS1R_NS1U_17LinearCombinationISI_fSI_fLNS_15FloatRoundStyleE2EEESH_S1T_JEEENS4_5SM1004TMEM4LOAD26SM100_TMEM_LOAD_16dp32b32xES15_NS16_IS18_S1A_NSY_INS5_IJS1B_SE_EEENS5_IJSE_SB_EEEEEEENS4_39AutoVectorizingCopyWithAssumedAlignmentILi128EEENS4_14SM90_TMA_STOREES27_S29_S29_EEEvvEEEEvNT_6ParamsE)
        /*0038*/ 	.word	0x00000000


	//----- nvinfo : EIATTR_MIN_STACK_SIZE
	.align		4
.L_28:
        /*003c*/ 	.byte	0x04, 0x12
        /*003e*/ 	.short	(.L_30 - .L_29)
	.align		4
.L_29:
        /*0040*/ 	.word	index@(_ZN7cutlass13device_kernelINS_4gemm6kernel13GemmUniversalIN4cute5tupleIJiiiiEEENS1_10collective13CollectiveMmaINS1_35MainloopSm100TmaUmmaWarpSpecializedILi20ELi2ELi4ENS5_IJNS4_1CILi1EEESB_SB_EEEEENS5_IJNSA_ILi64EEENSA_ILi256EEENSA_ILi32EEEEEENS_12float_e4m3_tENS5_IJSB_llEEESI_NS5_IJlSB_lEEENS4_8TiledMMAINS4_8MMA_AtomIJNS4_10MMA_TraitsINS4_19SM100_MMA_F8F6F4_SSEJSI_SI_fSE_SF_NS4_17integral_constantINS4_4UMMA5MajorELSR_1EEENSP_ISR_LSR_0EEENSP_INSQ_7ScaleInELSU_0EEESV_EEEEEENS4_6LayoutISC_NS5_IJNSA_ILi0EEESZ_SZ_EEEEENS5_IJNS4_10UnderscoreES12_S12_EEEEENS4_13SM90_TMA_LOADENS4_14ComposedLayoutINS4_7SwizzleILi2ELi4ELi3EEENS4_18smem_ptr_flag_bitsILi8EEENSY_INS5_IJSE_NSA_ILi8EEEEEENS5_IJSB_SE_EEEEEEEvNS4_8identityES15_NS16_INS17_ILi1ELi4ELi3EEES1A_NSY_INS5_IJS1B_SG_EEENS5_IJSG_SB_EEEEEEEvS1G_EENS_8epilogue10collective18CollectiveEpilogueINS1N_23Sm100TmaWarpSpecializedILi4ELi2ELi32ELb0ELb0EEEJSH_NS5_IJNSY_ISE_SB_EES1S_EEESI_SK_SI_SK_NS1N_6fusion15FusionCallbacksIS1R_NS1U_17LinearCombinationISI_fSI_fLNS_15FloatRoundStyleE2EEESH_S1T_JEEENS4_5SM1004TMEM4LOAD26SM100_TMEM_LOAD_16dp32b32xES15_NS16_IS18_S1A_NSY_INS5_IJS1B_SE_EEENS5_IJSE_SB_EEEEEEENS4_39AutoVectorizingCopyWithAssumedAlignmentILi128EEENS4_14SM90_TMA_STOREES27_S29_S29_EEEvvEEEEvNT_6ParamsE)
        /*0044*/ 	.word	0x00000000
.L_30:


//--------------------- .nv.compat                --------------------------
	.section	.nv.compat,"",@"SHT_CUDA_COMPAT_INFO"
	.align	4
        /*0000*/ 	.byte	0x02, 0x09, 0x01, 0x00, 0x02, 0x02, 0x02, 0x00, 0x02, 0x05, 0x05, 0x00, 0x03, 0x07, 0x01, 0x01
        /*0010*/ 	.byte	0x02, 0x03, 0x01, 0x00, 0x02, 0x06, 0x01, 0x00, 0x04, 0x0b, 0x08, 0x00, 0x09, 0x00, 0x00, 0x00
        /*0020*/ 	.byte	0x00, 0x00, 0x00, 0x00


//--------------------- .nv.info._ZN7cutlass13device_kernelINS_4gemm6kernel13GemmUniversalIN4cute5tupleIJiiiiEEENS1_10collective13CollectiveMmaINS1_35MainloopSm100TmaUmmaWarpSpecializedILi20ELi2ELi4ENS5_IJNS4_1CILi1EEESB_SB_EEEEENS5_IJNSA_ILi64EEENSA_ILi256EEENSA_ILi32EEEEEENS_12float_e4m3_tENS5_IJSB_llEEESI_NS5_IJlSB_lEEENS4_8TiledMMAINS4_8MMA_AtomIJNS4_10MMA_TraitsINS4_19SM100_MMA_F8F6F4_SSEJSI_SI_fSE_SF_NS4_17integral_constantINS4_4UMMA5MajorELSR_1EEENSP_ISR_LSR_0EEENSP_INSQ_7ScaleInELSU_0EEESV_EEEEEENS4_6LayoutISC_NS5_IJNSA_ILi0EEESZ_SZ_EEEEENS5_IJNS4_10UnderscoreES12_S12_EEEEENS4_13SM90_TMA_LOADENS4_14ComposedLayoutINS4_7SwizzleILi2ELi4ELi3EEENS4_18smem_ptr_flag_bitsILi8EEENSY_INS5_IJSE_NSA_ILi8EEEEEENS5_IJSB_SE_EEEEEEEvNS4_8identityES15_NS16_INS17_ILi1ELi4ELi3EEES1A_NSY_INS5_IJS1B_SG_EEENS5_IJSG_SB_EEEEEEEvS1G_EENS_8epilogue10collective18CollectiveEpilogueINS1N_23Sm100TmaWarpSpecializedILi4ELi2ELi32ELb0ELb0EEEJSH_NS5_IJNSY_ISE_SB_EES1S_EEESI_SK_SI_SK_NS1N_6fusion15FusionCallbacksIS1R_NS1U_17LinearCombinationISI_fSI_fLNS_15FloatRoundStyleE2EEESH_S1T_JEEENS4_5SM1004TMEM4LOAD26SM100_TMEM_LOAD_16dp32b32xES15_NS16_IS18_S1A_NSY_INS5_IJS1B_SE_EEENS5_IJSE_SB_EEEEEEENS4_39AutoVectorizingCopyWithAssumedAlignmentILi128EEENS4_14SM90_TMA_STOREES27_S29_S29_EEEvvEEEEvNT_6ParamsE --------------------------
	.section	.nv.info._ZN7cutlass13device_kernelINS_4gemm6kernel13GemmUniversalIN4cute5tupleIJiiiiEEENS1_10collective13CollectiveMmaINS1_35MainloopSm100TmaUmmaWarpSpecializedILi20ELi2ELi4ENS5_IJNS4_1CILi1EEESB_SB_EEEEENS5_IJNSA_ILi64EEENSA_ILi256EEENSA_ILi32EEEEEENS_12float_e4m3_tENS5_IJSB_llEEESI_NS5_IJlSB_lEEENS4_8TiledMMAINS4_8MMA_AtomIJNS4_10MMA_TraitsINS4_19SM100_MMA_F8F6F4_SSEJSI_SI_fSE_SF_NS4_17integral_constantINS4_4UMMA5MajorELSR_1EEENSP_ISR_LSR_0EEENSP_INSQ_7ScaleInELSU_0EEESV_EEEEEENS4_6LayoutISC_NS5_IJNSA_ILi0EEESZ_SZ_EEEEENS5_IJNS4_10UnderscoreES12_S12_EEEEENS4_13SM90_TMA_LOADENS4_14ComposedLayoutINS4_7SwizzleILi2ELi4ELi3EEENS4_18smem_ptr_flag_bitsILi8EEENSY_INS5_IJSE_NSA_ILi8EEEEEENS5_IJSB_SE_EEEEEEEvNS4_8identityES15_NS16_INS17_ILi1ELi4ELi3EEES1A_NSY_INS5_IJS1B_SG_EEENS5_IJSG_SB_EEEEEEEvS1G_EENS_8epilogue10collective18CollectiveEpilogueINS1N_23Sm100TmaWarpSpecializedILi4ELi2ELi32ELb0ELb0EEEJSH_NS5_IJNSY_ISE_SB_EES1S_EEESI_SK_SI_SK_NS1N_6fusion15FusionCallbacksIS1R_NS1U_17LinearCombinationISI_fSI_fLNS_15FloatRoundStyleE2EEESH_S1T_JEEENS4_5SM1004TMEM4LOAD26SM100_TMEM_LOAD_16dp32b32xES15_NS16_IS18_S1A_NSY_INS5_IJS1B_SE_EEENS5_IJSE_SB_EEEEEEENS4_39AutoVectorizingCopyWithAssumedAlignmentILi128EEENS4_14SM90_TMA_STOREES27_S29_S29_EEEvvEEEEvNT_6ParamsE,"",@"SHT_CUDA_INFO"
	.sectionflags	@""
	.align	4


	//----- nvinfo : EIATTR_CUDA_API_VERSION
	.align		4
        /*0000*/ 	.byte	0x04, 0x37
        /*0002*/ 	.short	(.L_32 - .L_31)
.L_31:
        /*0004*/ 	.word	0x00000082


	//----- nvinfo : EIATTR_KPARAM_INFO
	.align		4
.L_32:
        /*0008*/ 	.byte	0x04, 0x17
        /*000a*/ 	.short	(.L_34 - .L_33)
.L_33:
        /*000c*/ 	.word	0x00000000
        /*0010*/ 	.short	0x0000
        /*0012*/ 	.short	0x0000
        /*0014*/ 	.byte	0x00, 0xf0, 0x01, 0x20


	//----- nvinfo : EIATTR_AT_ENTRY_FRAGMENTS
	.align		4
.L_34:
        /*0018*/ 	.byte	0x04, 0x4f
        /*001a*/ 	.short	(.L_36 - .L_35)


	//   ....[0]....
.L_35:
        /*001c*/ 	.word	0x00000006


	//----- nvinfo : EIATTR_RESERVED_SMEM_USED
	.align		4
.L_36:
        /*0020*/ 	.byte	0x01, 0x41
	.zero		2


	//----- nvinfo : EIATTR_SPARSE_MMA_MASK
	.align		4
        /*0024*/ 	.byte	0x03, 0x50
        /*0026*/ 	.short	0x0000


	//----- nvinfo : EIATTR_TCGEN05_1CTA_USED
	.align		4
        /*0028*/ 	.byte	0x01, 0x51
	.zero		2


	//----- nvinfo : EIATTR_MAXREG_COUNT
	.align		4
        /*002c*/ 	.byte	0x03, 0x1b
        /*002e*/ 	.short	0x00ff


	//----- nvinfo : EIATTR_NUM_BARRIERS
	.align		4
        /*0030*/ 	.byte	0x02, 0x4c
        /*0032*/ 	.byte	0x07
	.zero		1


	//----- nvinfo : EIATTR_EXTERNS
	.align		4
        /*0034*/ 	.byte	0x04, 0x0f
        /*0036*/ 	.short	(.L_38 - .L_37)


	//   ....[0]....
	.align		4
.L_37:
        /*0038*/ 	.word	index@(__assertfail)


	//----- nvinfo : EIATTR_MERCURY_ISA_VERSION
	.align		4
.L_38:
        /*003c*/ 	.byte	0x03, 0x5f
        /*003e*/ 	.short	0x0101


	//----- nvinfo : EIATTR_INT_WARP_WIDE_INSTR_OFFSETS
	.align		4
        /*0040*/ 	.byte	0x04, 0x31
        /*0042*/ 	.short	(.L_40 - .L_39)


	//   ....[0]....
.L_39:
        /*0044*/ 	.word	0x00002010


	//   ....[1]....
        /*0048*/ 	.word	0x00004260


	//   ....[2]....
        /*004c*/ 	.word	0x00004290


	//   ....[3]....
        /*0050*/ 	.word	0x000042e0


	//   ....[4]....
        /*0054*/ 	.word	0x00004c00


	//   ....[5]....
        /*0058*/ 	.word	0x00004c60


	//   ....[6]....
        /*005c*/ 	.word	0x00004d40


	//   ....[7]....
        /*0060*/ 	.word	0x00004db0


	//   ....[8]....
        /*0064*/ 	.word	0x00004ec0


	//   ....[9]....
        /*0068*/ 	.word	0x00004f50


	//   ....[10]....
        /*006c*/ 	.word	0x00005120


	//   ....[11]....
        /*0070*/ 	.word	0x00005280


	//----- nvinfo : EIATTR_COOP_GROUP_MASK_REGIDS
	.align		4
.L_40:
        /*0074*/ 	.byte	0x04, 0x29
        /*0076*/ 	.short	(.L_42 - .L_41)


	//   ....[0]....
.L_41:
        /*0078*/ 	.word	0xffffffff


	//   ....[1]....
        /*007c*/ 	.word	0xffffffff


	//   ....[2]....
        /*0080*/ 	.word	0xffffffff


	//   ....[3]....
        /*0084*/ 	.word	0xffffffff


	//   ....[4]....
        /*0088*/ 	.word	0xffffffff


	//   ....[5]....
        /*008c*/ 	.word	0xffffffff


	//   ....[6]....
        /*0090*/ 	.word	0xffffffff


	//   ....[7]....
        /*0094*/ 	.word	0xffffffff


	//   ....[8]....
        /*0098*/ 	.word	0xffffffff


	//   ....[9]....
        /*009c*/ 	.word	0xffffffff


	//   ....[10]....
        /*00a0*/ 	.word	0xffffffff


	//   ....[11]....
        /*00a4*/ 	.word	0xffffffff


	//   ....[12]....
        /*00a8*/ 	.word	0xffffffff


	//----- nvinfo : EIATTR_COOP_GROUP_INSTR_OFFSETS
	.align		4
.L_42:
        /*00ac*/ 	.byte	0x04, 0x28
        /*00ae*/ 	.short	(.L_44 - .L_43)


	//   ....[0]....
.L_43:
        /*00b0*/ 	.word	0x00000090


	//   ....[1]....
        /*00b4*/ 	.word	0x000004d0


	//   ....[2]....
        /*00b8*/ 	.word	0x00000870


	//   ....[3]....
        /*00bc*/ 	.word	0x00000a10


	//   ....[4]....
        /*00c0*/ 	.word	0x00000b10


	//   ....[5]....
        /*00c4*/ 	.word	0x00000c80


	//   ....[6]....
        /*00c8*/ 	.word	0x00000e20


	//   ....[7]....
        /*00cc*/ 	.word	0x00001ef0


	//   ....[8]....
        /*00d0*/ 	.word	0x000035d0


	//   ....[9]....
        /*00d4*/ 	.word	0x000037e0


	//   ....[10]....
        /*00d8*/ 	.word	0x00003810


	//   ....[11]....
        /*00dc*/ 	.word	0x00004150


	//   ....[12]....
        /*00e0*/ 	.word	0x00004380


	//----- nvinfo : EIATTR_VRC_CTA_INIT_COUNT
	.align		4
.L_44:
        /*00e4*/ 	.byte	0x02, 0x4a
        /*00e6*/ 	.byte	0x80
	.zero		1


	//----- nvinfo : EIATTR_SYSCALL_OFFSETS
	.align		4
        /*00e8*/ 	.byte	0x04, 0x46
        /*00ea*/ 	.short	(.L_46 - .L_45)


	//   ....[0]....
.L_45:
        /*00ec*/ 	.word	0x00005d00


	//   ....[1]....
        /*00f0*/ 	.word	0x00005e40


	//   ....[2]....
        /*00f4*/ 	.word	0x00006640


	//   ....[3]....
        /*00f8*/ 	.word	0x000073e0


	//   ....[4]....
        /*00fc*/ 	.word	0x00008140


	//   ....[5]....
        /*0100*/ 	.word	0x00008ed0


	//----- nvinfo : EIATTR_MBARRIER_INSTR_OFFSETS
	.align		4
.L_46:
        /*0104*/ 	.byte	0x04, 0x39
        /*0106*/ 	.short	(.L_48 - .L_47)


	//   ....[0]....
.L_47:
        /*0108*/ 	.word	0x000005d0
        /*010c*/ 	.word	0x000000ff
        /*0110*/ 	.word	0x00000000
        /*0114*/ 	.short	0x0100
        /*0116*/ 	.byte	0x05
	.zero		1


	//   ....[1]....
        /*0118*/ 	.word	0x000005e0
        /*011c*/ 	.word	0x000000ff
        /*0120*/ 	.word	0x000000a0
        /*0124*/ 	.short	0x0100
        /*0126*/ 	.byte	0x05
	.zero		1


	//   ....[2]....
        /*0128*/ 	.word	0x000005f0
        /*012c*/ 	.word	0x000000ff
        /*0130*/ 	.word	0x00000008
        /*0134*/ 	.short	0x0100
        /*0136*/ 	.byte	0x05
	.zero		1


	//   ....[3]....
        /*0138*/ 	.word	0x00000600
        /*013c*/ 	.word	0x000000ff
        /*0140*/ 	.word	0x000000a8
        /*0144*/ 	.short	0x0100
        /*0146*/ 	.byte	0x05
	.zero		1


	//   ....[4]....
        /*0148*/ 	.word	0x00000610
        /*014c*/ 	.word	0x000000ff
        /*0150*/ 	.word	0x00000010
        /*0154*/ 	.short	0x0100
        /*0156*/ 	.byte	0x05
	.zero		1


	//   ....[5]....
        /*0158*/ 	.word	0x00000620
        /*015c*/ 	.word	0x000000ff
        /*0160*/ 	.word	0x000000b0
        /*0164*/ 	.short	0x0100
        /*0166*/ 	.byte	0x05
	.zero		1


	//   ....[6]....
        /*0168*/ 	.word	0x00000630
        /*016c*/ 	.word	0x000000ff
        /*0170*/ 	.word	0x00000018
        /*0174*/ 	.short	0x0100
        /*0176*/ 	.byte	0x05
	.zero		1


	//   ....[7]....
        /*0178*/ 	.word	0x00000640
        /*017c*/ 	.word	0x000000ff
        /*0180*/ 	.word	0x000000b8
        /*0184*/ 	.short	0x0100
        /*0186*/ 	.byte	0x05
	.zero		1


	//   ....[8]....
        /*0188*/ 	.word	0x00000650
        /*018c*/ 	.word	0x000000ff
        /*0190*/ 	.word	0x00000020
        /*0194*/ 	.short	0x0100
        /*0196*/ 	.byte	0x05
	.zero		1


	//   ....[9]....
        /*0198*/ 	.word	0x00000660
        /*019c*/ 	.word	0x000000ff
        /*01a0*/ 	.word	0x000000c0
        /*01a4*/ 	.short	0x0100
        /*01a6*/ 	.byte	0x05
	.zero		1


	//   ....[10]....
        /*01a8*/ 	.word	0x00000670
        /*01ac*/ 	.word	0x000000ff
        /*01b0*/ 	.word	0x00000028
        /*01b4*/ 	.short	0x0100
        /*01b6*/ 	.byte	0x05
	.zero		1


	//   ....[11]....
        /*01b8*/ 	.word	0x00000680
        /*01bc*/ 	.word	0x000000ff
        /*01c0*/ 	.word	0x000000c8
        /*01c4*/ 	.short	0x0100
        /*01c6*/ 	.byte	0x05
	.zero		1


	//   ....[12]....
        /*01c8*/ 	.word	0x00000690
        /*01cc*/ 	.word	0x000000ff
        /*01d0*/ 	.word	0x00000030
        /*01d4*/ 	.short	0x0100
        /*01d6*/ 	.byte	0x05
	.zero		1


	//   ....[13]....
        /*01d8*/ 	.word	0x000006a0
        /*01dc*/ 	.word	0x000000ff
        /*01e0*/ 	.word	0x000000d0
        /*01e4*/ 	.short	0x0100
        /*01e6*/ 	.byte	0x05
	.zero		1


	//   ....[14]....
        /*01e8*/ 	.word	0x000006b0
        /*01ec*/ 	.word	0x000000ff
        /*01f0*/ 	.word	0x00000038
        /*01f4*/ 	.short	0x0100
        /*01f6*/ 	.byte	0x05
	.zero		1


	//   ....[15]....
        /*01f8*/ 	.word	0x000006c0
        /*01fc*/ 	.word	0x000000ff
        /*0200*/ 	.word	0x000000d8
        /*0204*/ 	.short	0x0100
        /*0206*/ 	.byte	0x05
	.zero		1


	//   ....[16]....
        /*0208*/ 	.word	0x000006d0
        /*020c*/ 	.word	0x000000ff
        /*0210*/ 	.word	0x00000040
        /*0214*/ 	.short	0x0100
        /*0216*/ 	.byte	0x05
	.zero		1


	//   ....[17]....
        /*0218*/ 	.word	0x000006e0
        /*021c*/ 	.word	0x000000ff
        /*0220*/ 	.word	0x000000e0
        /*0224*/ 	.short	0x0100
        /*0226*/ 	.byte	0x05
	.zero		1


	//   ....[18]....
        /*0228*/ 	.word	0x000006f0
        /*022c*/ 	.word	0x000000ff
        /*0230*/ 	.word	0x00000048
        /*0234*/ 	.short	0x0100
        /*0236*/ 	.byte	0x05
	.zero		1


	//   ....[19]....
        /*0238*/ 	.word	0x00000700
        /*023c*/ 	.word	0x000000ff
        /*0240*/ 	.word	0x000000e8
        /*0244*/ 	.short	0x0100
        /*0246*/ 	.byte	0x05
	.zero		1


	//   ....[20]....
        /*0248*/ 	.word	0x00000710
        /*024c*/ 	.word	0x000000ff
        /*0250*/ 	.word	0x00000050
        /*0254*/ 	.short	0x0100
        /*0256*/ 	.byte	0x05
	.zero		1


	//   ....[21]....
        /*0258*/ 	.word	0x00000720
        /*025c*/ 	.word	0x000000ff
        /*0260*/ 	.word	0x000000f0
        /*0264*/ 	.short	0x0100
        /*0266*/ 	.byte	0x05
	.zero		1


	//   ....[22]....
        /*0268*/ 	.word	0x00000730
        /*026c*/ 	.word	0x000000ff
        /*0270*/ 	.word	0x00000058
        /*0274*/ 	.short	0x0100
        /*0276*/ 	.byte	0x05
	.zero		1


	//   ....[23]....
        /*0278*/ 	.word	0x00000740
        /*027c*/ 	.word	0x000000ff
        /*0280*/ 	.word	0x000000f8
        /*0284*/ 	.short	0x0100
        /*0286*/ 	.byte	0x05
	.zero		1


	//   ....[24]....
        /*0288*/ 	.word	0x00000750
        /*028c*/ 	.word	0x000000ff
        /*0290*/ 	.word	0x00000060
        /*0294*/ 	.short	0x0100
        /*0296*/ 	.byte	0x05
	.zero		1


	//   ....[25]....
        /*0298*/ 	.word	0x00000760
        /*029c*/ 	.word	0x000000ff
        /*02a0*/ 	.word	0x00000100
        /*02a4*/ 	.short	0x0100
        /*02a6*/ 	.byte	0x05
	.zero		1


	//   ....[26]....
        /*02a8*/ 	.word	0x00000770
        /*02ac*/ 	.word	0x000000ff
        /*02b0*/ 	.word	0x00000068
        /*02b4*/ 	.short	0x0100
        /*02b6*/ 	.byte	0x05
	.zero		1


	//   ....[27]....
        /*02b8*/ 	.word	0x00000780
        /*02bc*/ 	.word	0x000000ff
        /*02c0*/ 	.word	0x00000108
        /*02c4*/ 	.short	0x0100
        /*02c6*/ 	.byte	0x05
	.zero		1


	//   ....[28]....
        /*02c8*/ 	.word	0x00000790
        /*02cc*/ 	.word	0x000000ff
        /*02d0*/ 	.word	0x00000070
        /*02d4*/ 	.short	0x0100
        /*02d6*/ 	.byte	0x05
	.zero		1


	//   ....[29]....
        /*02d8*/ 	.word	0x000007a0
        /*02dc*/ 	.word	0x000000ff
        /*02e0*/ 	.word	0x00000110
        /*02e4*/ 	.short	0x0100
        /*02e6*/ 	.byte	0x05
	.zero		1


	//   ....[30]....
        /*02e8*/ 	.word	0x000007b0
        /*02ec*/ 	.word	0x000000ff
        /*02f0*/ 	.word	0x00000078
        /*02f4*/ 	.short	0x0100
        /*02f6*/ 	.byte	0x05
	.zero		1


	//   ....[31]....
        /*02f8*/ 	.word	0x000007c0
        /*02fc*/ 	.word	0x000000ff
        /*0300*/ 	.word	0x00000118
        /*0304*/ 	.short	0x0100
        /*0306*/ 	.byte	0x05
	.zero		1


	//   ....[32]....
        /*0308*/ 	.word	0x000007d0
        /*030c*/ 	.word	0x000000ff
        /*0310*/ 	.word	0x00000080
        /*0314*/ 	.short	0x0100
        /*0316*/ 	.byte	0x05
	.zero		1


	//   ....[33]....
        /*0318*/ 	.word	0x000007e0
        /*031c*/ 	.word	0x000000ff
        /*0320*/ 	.word	0x00000120
        /*0324*/ 	.short	0x0100
        /*0326*/ 	.byte	0x05
	.zero		1


	//   ....[34]....
        /*0328*/ 	.word	0x000007f0
        /*032c*/ 	.word	0x000000ff
        /*0330*/ 	.word	0x00000088
        /*0334*/ 	.short	0x0100
        /*0336*/ 	.byte	0x05
	.zero		1


	//   ....[35]....
        /*0338*/ 	.word	0x00000800
        /*033c*/ 	.word	0x000000ff
        /*0340*/ 	.word	0x00000128
        /*0344*/ 	.short	0x0100
        /*0346*/ 	.byte	0x05
	.zero		1


	//   ....[36]....
        /*0348*/ 	.word	0x00000810
        /*034c*/ 	.word	0x000000ff
        /*0350*/ 	.word	0x00000090
        /*0354*/ 	.short	0x0100
        /*0356*/ 	.byte	0x05
	.zero		1


	//   ....[37]....
        /*0358*/ 	.word	0x00000820
        /*035c*/ 	.word	0x000000ff
        /*0360*/ 	.word	0x00000130
        /*0364*/ 	.short	0x0100
        /*0366*/ 	.byte	0x05
	.zero		1


	//   ....[38]....
        /*0368*/ 	.word	0x00000830
        /*036c*/ 	.word	0x000000ff
        /*0370*/ 	.word	0x00000098
        /*0374*/ 	.short	0x0100
        /*0376*/ 	.byte	0x05
	.zero		1


	//   ....[39]....
        /*0378*/ 	.word	0x00000840
        /*037c*/ 	.word	0x000000ff
        /*0380*/ 	.word	0x00000138
        /*0384*/ 	.short	0x0100
        /*0386*/ 	.byte	0x05
	.zero		1


	//   ....[40]....
        /*0388*/ 	.word	0x00000980
        /*038c*/ 	.word	0x000000ff
        /*0390*/ 	.word	0x00000140
        /*0394*/ 	.short	0x0100
        /*0396*/ 	.byte	0x07
	.zero		1


	//   ....[41]....
        /*0398*/ 	.word	0x00000990
        /*039c*/ 	.word	0x000000ff
        /*03a0*/ 	.word	0x00000160
        /*03a4*/ 	.short	0x0100
        /*03a6*/ 	.byte	0x07
	.zero		1


	//   ....[42]....
        /*03a8*/ 	.word	0x000009a0
        /*03ac*/ 	.word	0x000000ff
        /*03b0*/ 	.word	0x00000148
        /*03b4*/ 	.short	0x0100
        /*03b6*/ 	.byte	0x07
	.zero		1


	//   ....[43]....
        /*03b8*/ 	.word	0x000009b0
        /*03bc*/ 	.word	0x000000ff
        /*03c0*/ 	.word	0x00000168
        /*03c4*/ 	.short	0x0100
        /*03c6*/ 	.byte	0x07
	.zero		1


	//   ....[44]....
        /*03c8*/ 	.word	0x000009c0
        /*03cc*/ 	.word	0x000000ff
        /*03d0*/ 	.word	0x00000150
        /*03d4*/ 	.short	0x0100
        /*03d6*/ 	.byte	0x07
	.zero		1


	//   ....[45]....
        /*03d8*/ 	.word	0x000009d0
        /*03dc*/ 	.word	0x000000ff
        /*03e0*/ 	.word	0x00000170
        /*03e4*/ 	.short	0x0100
        /*03e6*/ 	.byte	0x07
	.zero		1


	//   ....[46]....
        /*03e8*/ 	.word	0x000009e0
        /*03ec*/ 	.word	0x000000ff
        /*03f0*/ 	.word	0x00000158
        /*03f4*/ 	.short	0x0100
        /*03f6*/ 	.byte	0x07
	.zero		1


	//   ....[47]....
        /*03f8*/ 	.word	0x000009f0
        /*03fc*/ 	.word	0x000000ff
        /*0400*/ 	.word	0x00000178
        /*0404*/ 	.short	0x0100
        /*0406*/ 	.byte	0x07
	.zero		1


	//   ....[48]....
        /*0408*/ 	.word	0x00000ae0
        /*040c*/ 	.word	0x000000ff
        /*0410*/ 	.word	0x00000180
        /*0414*/ 	.short	0x0100
        /*0416*/ 	.byte	0x05
	.zero		1


	//   ....[49]....
        /*0418*/ 	.word	0x00000af0
        /*041c*/ 	.word	0x000000ff
        /*0420*/ 	.word	0x00000188
        /*0424*/ 	.short	0x0100
        /*0426*/ 	.byte	0x05
	.zero		1


	//   ....[50]....
        /*0428*/ 	.word	0x00000c30
        /*042c*/ 	.word	0x000000ff
        /*0430*/ 	.word	0x00000190
        /*0434*/ 	.short	0x0100
        /*0436*/ 	.byte	0x05
	.zero		1


	//   ....[51]....
        /*0438*/ 	.word	0x00000c40
        /*043c*/ 	.word	0x000000ff
        /*0440*/ 	.word	0x000001a0
        /*0444*/ 	.short	0x0100
        /*0446*/ 	.byte	0x05
	.zero		1


	//   ....[52]....
        /*0448*/ 	.word	0x00000c50
        /*044c*/ 	.word	0x000000ff
        /*0450*/ 	.word	0x00000198
        /*0454*/ 	.short	0x0100
        /*0456*/ 	.byte	0x05
	.zero		1


	//   ....[53]....
        /*0458*/ 	.word	0x00000c60
        /*045c*/ 	.word	0x000000ff
        /*0460*/ 	.word	0x000001a8
        /*0464*/ 	.short	0x0100
        /*0466*/ 	.byte	0x05
	.zero		1


	//   ....[54]....
        /*0468*/ 	.word	0x00000d90
        /*046c*/ 	.word	0x000000ff
        /*0470*/ 	.word	0x000001b0
        /*0474*/ 	.short	0x0100
        /*0476*/ 	.byte	0x07
	.zero		1


	//   ....[55]....
        /*0478*/ 	.word	0x00000da0
        /*047c*/ 	.word	0x000000ff
        /*0480*/ 	.word	0x000001d0
        /*0484*/ 	.short	0x0100
        /*0486*/ 	.byte	0x07
	.zero		1


	//   ....[56]....
        /*0488*/ 	.word	0x00000db0
        /*048c*/ 	.word	0x000000ff
        /*0490*/ 	.word	0x000001b8
        /*0494*/ 	.short	0x0100
        /*0496*/ 	.byte	0x07
	.zero		1


	//   ....[57]....
        /*0498*/ 	.word	0x00000dc0
        /*049c*/ 	.word	0x000000ff
        /*04a0*/ 	.word	0x000001d8
        /*04a4*/ 	.short	0x0100
        /*04a6*/ 	.byte	0x07
	.zero		1


	//   ....[58]....
        /*04a8*/ 	.word	0x00000dd0
        /*04ac*/ 	.word	0x000000ff
        /*04b0*/ 	.word	0x000001c0
        /*04b4*/ 	.short	0x0100
        /*04b6*/ 	.byte	0x07
	.zero		1


	//   ....[59]....
        /*04b8*/ 	.word	0x00000de0
        /*04bc*/ 	.word	0x000000ff
        /*04c0*/ 	.word	0x000001e0
        /*04c4*/ 	.short	0x0100
        /*04c6*/ 	.byte	0x07
	.zero		1


	//   ....[60]....
        /*04c8*/ 	.word	0x00000df0
        /*04cc*/ 	.word	0x000000ff
        /*04d0*/ 	.word	0x000001c8
        /*04d4*/ 	.short	0x0100
        /*04d6*/ 	.byte	0x07
	.zero		1


	//   ....[61]....
        /*04d8*/ 	.word	0x00000e00
        /*04dc*/ 	.word	0x000000ff
        /*04e0*/ 	.word	0x000001e8
        /*04e4*/ 	.short	0x0100
        /*04e6*/ 	.byte	0x07
	.zero		1


	//   ....[62]....
        /*04e8*/ 	.word	0x00000ef0
        /*04ec*/ 	.word	0x000000ff
        /*04f0*/ 	.word	0x000001f0
        /*04f4*/ 	.short	0x0100
        /*04f6*/ 	.byte	0x05
	.zero		1


	//   ....[63]....
        /*04f8*/ 	.word	0x00000f00
        /*04fc*/ 	.word	0x000000ff
        /*0500*/ 	.word	0x00000200
        /*0504*/ 	.short	0x0100
        /*0506*/ 	.byte	0x05
	.zero		1


	//   ....[64]....
        /*0508*/ 	.word	0x00000f10
        /*050c*/ 	.word	0x000000ff
        /*0510*/ 	.word	0x000001f8
        /*0514*/ 	.short	0x0100
        /*0516*/ 	.byte	0x05
	.zero		1


	//   ....[65]....
        /*0518*/ 	.word	0x00000f20
        /*051c*/ 	.word	0x000000ff
        /*0520*/ 	.word	0x00000208
        /*0524*/ 	.short	0x0100
        /*0526*/ 	.byte	0x05
	.zero		1


	//   ....[66]....
        /*0528*/ 	.word	0x000017f0
        /*052c*/ 	.word	0x00000002
        /*0530*/ 	.word	0x00000200
        /*0534*/ 	.short	0x010a
        /*0536*/ 	.byte	0xff
	.zero		1


	//   ....[67]....
        /*0538*/ 	.word	0x00001820
        /*053c*/ 	.word	0x00000002
        /*0540*/ 	.word	0x000001f0
        /*0544*/ 	.short	0x0101
        /*0546*/ 	.byte	0xff
	.zero		1


	//   ....[68]....
        /*0548*/ 	.word	0x000018f0
        /*054c*/ 	.word	0x000000ff
        /*0550*/ 	.word	0x000000a0
        /*0554*/ 	.short	0x010a
        /*0556*/ 	.byte	0x08
	.zero		1


	//   ....[69]....
        /*0558*/ 	.word	0x00001990
        /*055c*/ 	.word	0x000000ff
        /*0560*/ 	.word	0x000000a0
        /*0564*/ 	.short	0x010a
        /*0566*/ 	.byte	0x21
	.zero		1


	//   ....[70]....
        /*0568*/ 	.word	0x00001ae0
        /*056c*/ 	.word	0x000000ff
        /*0570*/ 	.word	0x000000a0
        /*0574*/ 	.short	0x010a
        /*0576*/ 	.byte	0x08
	.zero		1


	//   ....[71]....
        /*0578*/ 	.word	0x00001bf0
        /*057c*/ 	.word	0x000000ff
        /*0580*/ 	.word	0x00000188
        /*0584*/ 	.short	0x0101
        /*0586*/ 	.byte	0x04
	.zero		1


	//   ....[72]....
        /*0588*/ 	.word	0x00001c10
        /*058c*/ 	.word	0x000000ff
        /*0590*/ 	.word	0x000000a0
        /*0594*/ 	.short	0x010a
        /*0596*/ 	.byte	0x08
	.zero		1


	//   ....[73]....
        /*0598*/ 	.word	0x00001c90
        /*059c*/ 	.word	0x000000ff
        /*05a0*/ 	.word	0x000000a0
        /*05a4*/ 	.short	0x010a
        /*05a6*/ 	.byte	0x11
	.zero		1


	//   ....[74]....
        /*05a8*/ 	.word	0x00001de0
        /*05ac*/ 	.word	0x000000ff
        /*05b0*/ 	.word	0x000000a0
        /*05b4*/ 	.short	0x010a
        /*05b6*/ 	.byte	0x08
	.zero		1


	//   ....[75]....
        /*05b8*/ 	.word	0x00001f20
        /*05bc*/ 	.word	0x00000002
        /*05c0*/ 	.word	0x00000190
        /*05c4*/ 	.short	0x010a
        /*05c6*/ 	.byte	0xff
	.zero		1


	//   ....[76]....
        /*05c8*/ 	.word	0x00001fe0
        /*05cc*/ 	.word	0x00000002
        /*05d0*/ 	.word	0x00000000
        /*05d4*/ 	.short	0x0101
        /*05d6*/ 	.byte	0xff
	.zero		1


	//   ....[77]....
        /*05d8*/ 	.word	0x00002540
        /*05dc*/ 	.word	0x000000ff
        /*05e0*/ 	.word	0x00000000
        /*05e4*/ 	.short	0x010a
        /*05e6*/ 	.byte	0x05
	.zero		1


	//   ....[78]....
        /*05e8*/ 	.word	0x000025d0
        /*05ec*/ 	.word	0x000000ff
        /*05f0*/ 	.word	0x00000000
        /*05f4*/ 	.short	0x010a
        /*05f6*/ 	.byte	0x05
	.zero		1


	//   ....[79]....
        /*05f8*/ 	.word	0x00002660
        /*05fc*/ 	.word	0x000000ff
        /*0600*/ 	.word	0x00000000
        /*0604*/ 	.short	0x010a
        /*0606*/ 	.byte	0x05
	.zero		1


	//   ....[80]....
        /*0608*/ 	.word	0x000026f0
        /*060c*/ 	.word	0x000000ff
        /*0610*/ 	.word	0x00000000
        /*0614*/ 	.short	0x010a
        /*0616*/ 	.byte	0x05
	.zero		1


	//   ....[81]....
        /*0618*/ 	.word	0x00002780
        /*061c*/ 	.word	0x000000ff
        /*0620*/ 	.word	0x00000000
        /*0624*/ 	.short	0x010a
        /*0626*/ 	.byte	0x05
	.zero		1


	//   ....[82]....
        /*0628*/ 	.word	0x00002810
        /*062c*/ 	.word	0x000000ff
        /*0630*/ 	.word	0x00000000
        /*0634*/ 	.short	0x010a
        /*0636*/ 	.byte	0x05
	.zero		1


	//   ....[83]....
        /*0638*/ 	.word	0x000028a0
        /*063c*/ 	.word	0x000000ff
        /*0640*/ 	.word	0x00000000
        /*0644*/ 	.short	0x010a
        /*0646*/ 	.byte	0x05
	.zero		1


	//   ....[84]....
        /*0648*/ 	.word	0x00002930
        /*064c*/ 	.word	0x000000ff
        /*0650*/ 	.word	0x00000000
        /*0654*/ 	.short	0x010a
        /*0656*/ 	.byte	0x05
	.zero		1


	//   ....[85]....
        /*0658*/ 	.word	0x000029c0
        /*065c*/ 	.word	0x000000ff
        /*0660*/ 	.word	0x00000000
        /*0664*/ 	.short	0x010a
        /*0666*/ 	.byte	0x05
	.zero		1


	//   ....[86]....
        /*0668*/ 	.word	0x00002a50
        /*066c*/ 	.word	0x000000ff
        /*0670*/ 	.word	0x00000000
        /*0674*/ 	.short	0x010a
        /*0676*/ 	.byte	0x05
	.zero		1


	//   ....[87]....
        /*0678*/ 	.word	0x00002ae0
        /*067c*/ 	.word	0x000000ff
        /*0680*/ 	.word	0x00000000
        /*0684*/ 	.short	0x010a
        /*0686*/ 	.byte	0x05
	.zero		1


	//   ....[88]....
        /*0688*/ 	.word	0x00002b70
        /*068c*/ 	.word	0x000000ff
        /*0690*/ 	.word	0x00000000
        /*0694*/ 	.short	0x010a
        /*0696*/ 	.byte	0x05
	.zero		1


	//   ....[89]....
        /*0698*/ 	.word	0x00002c00
        /*069c*/ 	.word	0x000000ff
        /*06a0*/ 	.word	0x00000000
        /*06a4*/ 	.short	0x010a
        /*06a6*/ 	.byte	0x05
	.zero		1


	//   ....[90]....
        /*06a8*/ 	.word	0x00002c90
        /*06ac*/ 	.word	0x000000ff
        /*06b0*/ 	.word	0x00000000
        /*06b4*/ 	.short	0x010a
        /*06b6*/ 	.byte	0x05
	.zero		1


	//   ....[91]....
        /*06b8*/ 	.word	0x00002d20
        /*06bc*/ 	.word	0x000000ff
        /*06c0*/ 	.word	0x00000000
        /*06c4*/ 	.short	0x010a
        /*06c6*/ 	.byte	0x05
	.zero		1


	//   ....[92]....
        /*06c8*/ 	.word	0x00002db0
        /*06cc*/ 	.word	0x000000ff
        /*06d0*/ 	.word	0x00000000
        /*06d4*/ 	.short	0x010a
        /*06d6*/ 	.byte	0x05
	.zero		1


	//   ....[93]....
        /*06d8*/ 	.word	0x00002e40
        /*06dc*/ 	.word	0x000000ff
        /*06e0*/ 	.word	0x00000000
        /*06e4*/ 	.short	0x010a
        /*06e6*/ 	.byte	0x05
	.zero		1


	//   ....[94]....
        /*06e8*/ 	.word	0x00002ed0
        /*06ec*/ 	.word	0x000000ff
        /*06f0*/ 	.word	0x00000000
        /*06f4*/ 	.short	0x010a
        /*06f6*/ 	.byte	0x05
	.zero		1


	//   ....[95]....
        /*06f8*/ 	.word	0x00002f60
        /*06fc*/ 	.word	0x000000ff
        /*0700*/ 	.word	0x00000000
        /*0704*/ 	.short	0x010a
        /*0706*/ 	.byte	0x05
	.zero		1


	//   ....[96]....
        /*0708*/ 	.word	0x00003000
        /*070c*/ 	.word	0x00000000
        /*0710*/ 	.word	0x00000000
        /*0714*/ 	.short	0x010a
        /*0716*/ 	.byte	0xff
	.zero		1


	//   ....[97]....
        /*0718*/ 	.word	0x00003120
        /*071c*/ 	.word	0x00000000
        /*0720*/ 	.word	0x000001f0
        /*0724*/ 	.short	0x010a
        /*0726*/ 	.byte	0xff
	.zero		1


	//   ....[98]....
        /*0728*/ 	.word	0x00003190
        /*072c*/ 	.word	0x00000000
        /*0730*/ 	.word	0x00000000
        /*0734*/ 	.short	0x0101
        /*0736*/ 	.byte	0xff
	.zero		1


	//   ....[99]....
        /*0738*/ 	.word	0x000031b0
        /*073c*/ 	.word	0x000000ff
        /*0740*/ 	.word	0x000001a0
        /*0744*/ 	.short	0x010a
        /*0746*/ 	.byte	0x05
	.zero		1


	//   ....[100]....
        /*0748*/ 	.word	0x000032d0
        /*074c*/ 	.word	0x00000000
        /*0750*/ 	.word	0x00000190
        /*0754*/ 	.short	0x010a
        /*0756*/ 	.byte	0xff
	.zero		1


	//   ....[101]....
        /*0758*/ 	.word	0x000033d0
        /*075c*/ 	.word	0x00000000
        /*0760*/ 	.word	0x00000000
        /*0764*/ 	.short	0x0101
        /*0766*/ 	.byte	0xff
	.zero		1


	//   ....[102]....
        /*0768*/ 	.word	0x00003460
        /*076c*/ 	.word	0x000000ff
        /*0770*/ 	.word	0x000001a0
        /*0774*/ 	.short	0x0106
        /*0776*/ 	.byte	0x05
	.zero		1


	//   ....[103]....
        /*0778*/ 	.word	0x00003480
        /*077c*/ 	.word	0x000000ff
        /*0780*/ 	.word	0x000001a0
        /*0784*/ 	.short	0x010a
        /*0786*/ 	.byte	0x05
	.zero		1


	//   ....[104]....
        /*0788*/ 	.word	0x00003510
        /*078c*/ 	.word	0x000000ff
        /*0790*/ 	.word	0x000001a0
        /*0794*/ 	.short	0x0106
        /*0796*/ 	.byte	0x04
	.zero		1


	//   ....[105]....
        /*0798*/ 	.word	0x00003550
        /*079c*/ 	.word	0x00000000
        /*07a0*/ 	.word	0x000001a0
        /*07a4*/ 	.short	0x010a
        /*07a6*/ 	.byte	0xff
	.zero		1


	//   ....[106]....
        /*07a8*/ 	.word	0x00003a20
        /*07ac*/ 	.word	0x00000000
        /*07b0*/ 	.word	0x00000190
        /*07b4*/ 	.short	0x010a
        /*07b6*/ 	.byte	0xff
	.zero		1


	//   ....[107]....
        /*07b8*/ 	.word	0x00003b20
        /*07bc*/ 	.word	0x00000003
        /*07c0*/ 	.word	0x00000000
        /*07c4*/ 	.short	0x0101
        /*07c6*/ 	.byte	0xff
	.zero		1


	//   ....[108]....
        /*07c8*/ 	.word	0x00003b30
        /*07cc*/ 	.word	0x000000ff
        /*07d0*/ 	.word	0x00000000
        /*07d4*/ 	.short	0x010a
        /*07d6*/ 	.byte	0x04
	.zero		1


	//   ....[109]....
        /*07d8*/ 	.word	0x00003b50
        /*07dc*/ 	.word	0x000000ff
        /*07e0*/ 	.word	0x000001d0
        /*07e4*/ 	.short	0x010a
        /*07e6*/ 	.byte	0x09
	.zero		1


	//   ....[110]....
        /*07e8*/ 	.word	0x00003c90
        /*07ec*/ 	.word	0x000000ff
        /*07f0*/ 	.word	0x00000000
        /*07f4*/ 	.short	0x010a
        /*07f6*/ 	.byte	0x07
	.zero		1


	//   ....[111]....
        /*07f8*/ 	.word	0x00003da0
        /*07fc*/ 	.word	0x000000ff
        /*0800*/ 	.word	0x00000000
        /*0804*/ 	.short	0x010a
        /*0806*/ 	.byte	0x04
	.zero		1


	//   ....[112]....
        /*0808*/ 	.word	0x00003f80
        /*080c*/ 	.word	0x000000ff
        /*0810*/ 	.word	0x00000000
        /*0814*/ 	.short	0x010a
        /*0816*/ 	.byte	0x05
	.zero		1


	//   ....[113]....
        /*0818*/ 	.word	0x00004010
        /*081c*/ 	.word	0x000000ff
        /*0820*/ 	.word	0x00000000
        /*0824*/ 	.short	0x010a
        /*0826*/ 	.byte	0x05
	.zero		1


	//   ....[114]....
        /*0828*/ 	.word	0x000040a0
        /*082c*/ 	.word	0x000000ff
        /*0830*/ 	.word	0x00000000
        /*0834*/ 	.short	0x010a
        /*0836*/ 	.byte	0x05
	.zero		1


	//   ....[115]....
        /*0838*/ 	.word	0x00004130
        /*083c*/ 	.word	0x000000ff
        /*0840*/ 	.word	0x00000000
        /*0844*/ 	.short	0x010a
        /*0846*/ 	.byte	0x07
	.zero		1


	//   ....[116]....
        /*0848*/ 	.word	0x000045b0
        /*084c*/ 	.word	0x00000000
        /*0850*/ 	.word	0x00000190
        /*0854*/ 	.short	0x010a
        /*0856*/ 	.byte	0xff
	.zero		1


	//   ....[117]....
        /*0858*/ 	.word	0x00004670
        /*085c*/ 	.word	0x00000000
        /*0860*/ 	.word	0x00000000
        /*0864*/ 	.short	0x0101
        /*0866*/ 	.byte	0xff
	.zero		1


	//   ....[118]....
        /*0868*/ 	.word	0x00004990
        /*086c*/ 	.word	0x000000ff
        /*0870*/ 	.word	0x00000188
        /*0874*/ 	.short	0x010a
        /*0876*/ 	.byte	0x07
	.zero		1


	//   ....[119]....
        /*0878*/ 	.word	0x00004b80
        /*087c*/ 	.word	0x000000ff
        /*0880*/ 	.word	0x00000160
        /*0884*/ 	.short	0x010a
        /*0886*/ 	.byte	0x07
	.zero		1


	//   ....[120]....
        /*0888*/ 	.word	0x00004cf0
        /*088c*/ 	.word	0x000000ff
        /*0890*/ 	.word	0x00000140
        /*0894*/ 	.short	0x010b
        /*0896*/ 	.byte	0x07
	.zero		1


	//   ....[121]....
        /*0898*/ 	.word	0x00004d00
        /*089c*/ 	.word	0x000000ff
        /*08a0*/ 	.word	0x00000000
        /*08a4*/ 	.short	0x0101
        /*08a6*/ 	.byte	0x08
	.zero		1


	//   ....[122]....
        /*08a8*/ 	.word	0x00004d10
        /*08ac*/ 	.word	0x000000ff
        /*08b0*/ 	.word	0x00000168
        /*08b4*/ 	.short	0x010a
        /*08b6*/ 	.byte	0x07
	.zero		1


	//   ....[123]....
        /*08b8*/ 	.word	0x00004e60
        /*08bc*/ 	.word	0x000000ff
        /*08c0*/ 	.word	0x00000148
        /*08c4*/ 	.short	0x010b
        /*08c6*/ 	.byte	0x07
	.zero		1


	//   ....[124]....
        /*08c8*/ 	.word	0x00004e70
        /*08cc*/ 	.word	0x000000ff
        /*08d0*/ 	.word	0x00000000
        /*08d4*/ 	.short	0x0101
        /*08d6*/ 	.byte	0x08
	.zero		1


	//   ....[125]....
        /*08d8*/ 	.word	0x00004e80
        /*08dc*/ 	.word	0x000000ff
        /*08e0*/ 	.word	0x00000170
        /*08e4*/ 	.short	0x010a
        /*08e6*/ 	.byte	0x07
	.zero		1


	//   ....[126]....
        /*08e8*/ 	.word	0x00005000
        /*08ec*/ 	.word	0x000000ff
        /*08f0*/ 	.word	0x00000150
        /*08f4*/ 	.short	0x010b
        /*08f6*/ 	.byte	0x07
	.zero		1


	//   ....[127]....
        /*08f8*/ 	.word	0x00005040
        /*08fc*/ 	.word	0x000000ff
        /*0900*/ 	.word	0x00000000
        /*0904*/ 	.short	0x0101
        /*0906*/ 	.byte	0x08
	.zero		1


	//   ....[128]....
        /*0908*/ 	.word	0x00005080
        /*090c*/ 	.word	0x000000ff
        /*0910*/ 	.word	0x00000178
        /*0914*/ 	.short	0x010a
        /*0916*/ 	.byte	0x07
	.zero		1


	//   ....[129]....
        /*0918*/ 	.word	0x000052c0
        /*091c*/ 	.word	0x000000ff
        /*0920*/ 	.word	0x00000158
        /*0924*/ 	.short	0x010b
        /*0926*/ 	.byte	0x07
	.zero		1


	//   ....[130]....
        /*0928*/ 	.word	0x000052e0
        /*092c*/ 	.word	0x000000ff
        /*0930*/ 	.word	0x00000000
        /*0934*/ 	.short	0x0101
        /*0936*/ 	.byte	0x0d
	.zero		1


	//   ....[131]....
        /*0938*/ 	.word	0x00005310
        /*093c*/ 	.word	0x000000ff
        /*0940*/ 	.word	0x00000160
        /*0944*/ 	.short	0x010a
        /*0946*/ 	.byte	0x07
	.zero		1


	//   ....[132]....
        /*0948*/ 	.word	0x00005330
        /*094c*/ 	.word	0x000000ff
        /*0950*/ 	.word	0x00000168
        /*0954*/ 	.short	0x010a
        /*0956*/ 	.byte	0x07
	.zero		1


	//   ....[133]....
        /*0958*/ 	.word	0x00005350
        /*095c*/ 	.word	0x000000ff
        /*0960*/ 	.word	0x00000170
        /*0964*/ 	.short	0x010a
        /*0966*/ 	.byte	0x07
	.zero		1


	//   ....[134]....
        /*0968*/ 	.word	0x00005390
        /*096c*/ 	.word	0x00000000
        /*0970*/ 	.word	0x00000178
        /*0974*/ 	.short	0x010a
        /*0976*/ 	.byte	0xff
	.zero		1


	//   ....[135]....
        /*0978*/ 	.word	0x000056d0
        /*097c*/ 	.word	0x00000000
        /*0980*/ 	.word	0x00000190
        /*0984*/ 	.short	0x010a
        /*0986*/ 	.byte	0xff
	.zero		1


	//   ....[136]....
        /*0988*/ 	.word	0x000057e0
        /*098c*/ 	.word	0x00000000
        /*0990*/ 	.word	0x00000000
        /*0994*/ 	.short	0x0101
        /*0996*/ 	.byte	0xff
	.zero		1


	//   ....[137]....
        /*0998*/ 	.word	0x00006200
        /*099c*/ 	.word	0x00000002
        /*09a0*/ 	.word	0x00000140
        /*09a4*/ 	.short	0x010a
        /*09a6*/ 	.byte	0xff
	.zero		1


	//   ....[138]....
        /*09a8*/ 	.word	0x00006240
        /*09ac*/ 	.word	0x00000071
        /*09b0*/ 	.word	0x000001b0
        /*09b4*/ 	.short	0x010a
        /*09b6*/ 	.byte	0xff
	.zero		1


	//   ....[139]....
        /*09b8*/ 	.word	0x00006380
        /*09bc*/ 	.word	0x00000002
        /*09c0*/ 	.word	0x00000140
        /*09c4*/ 	.short	0x010a
        /*09c6*/ 	.byte	0xff
	.zero		1


	//   ....[140]....
        /*09c8*/ 	.word	0x000064a0
        /*09cc*/ 	.word	0x00000000
        /*09d0*/ 	.word	0x00000000
        /*09d4*/ 	.short	0x0101
        /*09d6*/ 	.byte	0xff
	.zero		1


	//   ....[141]....
        /*09d8*/ 	.word	0x00006520
        /*09dc*/ 	.word	0x00000071
        /*09e0*/ 	.word	0x000001b0
        /*09e4*/ 	.short	0x010a
        /*09e6*/ 	.byte	0xff
	.zero		1


	//   ....[142]....
        /*09e8*/ 	.word	0x00007070
        /*09ec*/ 	.word	0x00000000
        /*09f0*/ 	.word	0x00000140
        /*09f4*/ 	.short	0x010a
        /*09f6*/ 	.byte	0xff
	.zero		1


	//   ....[143]....
        /*09f8*/ 	.word	0x00007130
        /*09fc*/ 	.word	0x00000000
        /*0a00*/ 	.word	0x00000140
        /*0a04*/ 	.short	0x010a
        /*0a06*/ 	.byte	0xff
	.zero		1


	//   ....[144]....
        /*0a08*/ 	.word	0x00007260
        /*0a0c*/ 	.word	0x00000000
        /*0a10*/ 	.word	0x00000000
        /*0a14*/ 	.short	0x0101
        /*0a16*/ 	.byte	0xff
	.zero		1


	//   ....[145]....
        /*0a18*/ 	.word	0x00007dd0
        /*0a1c*/ 	.word	0x00000000
        /*0a20*/ 	.word	0x00000140
        /*0a24*/ 	.short	0x010a
        /*0a26*/ 	.byte	0xff
	.zero		1


	//   ....[146]....
        /*0a28*/ 	.word	0x00007e90
        /*0a2c*/ 	.word	0x00000000
        /*0a30*/ 	.word	0x00000140
        /*0a34*/ 	.short	0x010a
        /*0a36*/ 	.byte	0xff
	.zero		1


	//   ....[147]....
        /*0a38*/ 	.word	0x00007fc0
        /*0a3c*/ 	.word	0x00000000
        /*0a40*/ 	.word	0x00000000
        /*0a44*/ 	.short	0x0101
        /*0a46*/ 	.byte	0xff
	.zero		1


	//   ....[148]....
        /*0a48*/ 	.word	0x00008b60
        /*0a4c*/ 	.word	0x00000000
        /*0a50*/ 	.word	0x00000140
        /*0a54*/ 	.short	0x010a
        /*0a56*/ 	.byte	0xff
	.zero		1


	//   ....[149]....
        /*0a58*/ 	.word	0x00008c20
        /*0a5c*/ 	.word	0x00000000
        /*0a60*/ 	.word	0x00000140
        /*0a64*/ 	.short	0x010a
        /*0a66*/ 	.byte	0xff
	.zero		1


	//   ....[150]....
        /*0a68*/ 	.word	0x00008d50
        /*0a6c*/ 	.word	0x00000000
        /*0a70*/ 	.word	0x00000000
        /*0a74*/ 	.short	0x0101
        /*0a76*/ 	.byte	0xff
	.zero		1


	//   ....[151]....
        /*0a78*/ 	.word	0x00009190
        /*0a7c*/ 	.word	0x000000ff
        /*0a80*/ 	.word	0x00000000
        /*0a84*/ 	.short	0x0101
        /*0a86*/ 	.byte	0x05
	.zero		1


	//   ....[152]....
        /*0a88*/ 	.word	0x000099d0
        /*0a8c*/ 	.word	0x00000002
        /*0a90*/ 	.word	0x00000200
        /*0a94*/ 	.short	0x010a
        /*0a96*/ 	.byte	0xff
	.zero		1


	//   ....[153]....
        /*0a98*/ 	.word	0x00009a30
        /*0a9c*/ 	.word	0x00000002
        /*0aa0*/ 	.word	0x000000a0
        /*0aa4*/ 	.short	0x010a
        /*0aa6*/ 	.byte	0xff
	.zero		1


	//   ....[154]....
        /*0aa8*/ 	.word	0x00009a90
        /*0aac*/ 	.word	0x00000002
        /*0ab0*/ 	.word	0x000000a0
        /*0ab4*/ 	.short	0x010a
        /*0ab6*/ 	.byte	0xff
	.zero		1


	//   ....[155]....
        /*0ab8*/ 	.word	0x00009ae0
        /*0abc*/ 	.word	0x00000002
        /*0ac0*/ 	.word	0x00000190
        /*0ac4*/ 	.short	0x010a
        /*0ac6*/ 	.byte	0xff
	.zero		1


	//   ....[156]....
        /*0ac8*/ 	.word	0x00009b40
        /*0acc*/ 	.word	0x00000000
        /*0ad0*/ 	.word	0x00000000
        /*0ad4*/ 	.short	0x010a
        /*0ad6*/ 	.byte	0xff
	.zero		1


	//   ....[157]....
        /*0ad8*/ 	.word	0x00009ba0
        /*0adc*/ 	.word	0x00000000
        /*0ae0*/ 	.word	0x00000000
        /*0ae4*/ 	.short	0x010a
        /*0ae6*/ 	.byte	0xff
	.zero		1


	//   ....[158]....
        /*0ae8*/ 	.word	0x00009c00
        /*0aec*/ 	.word	0x00000000
        /*0af0*/ 	.word	0x00000000
        /*0af4*/ 	.short	0x010a
        /*0af6*/ 	.byte	0xff
	.zero		1


	//   ....[159]....
        /*0af8*/ 	.word	0x00009c60
        /*0afc*/ 	.word	0x00000000
        /*0b00*/ 	.word	0x00000000
        /*0b04*/ 	.short	0x010a
        /*0b06*/ 	.byte	0xff
	.zero		1


	//   ....[160]....
        /*0b08*/ 	.word	0x00009cc0
        /*0b0c*/ 	.word	0x00000000
        /*0b10*/ 	.word	0x00000000
        /*0b14*/ 	.short	0x010a
        /*0b16*/ 	.byte	0xff
	.zero		1


	//   ....[161]....
        /*0b18*/ 	.word	0x00009d20
        /*0b1c*/ 	.word	0x00000000
        /*0b20*/ 	.word	0x00000000
        /*0b24*/ 	.short	0x010a
        /*0b26*/ 	.byte	0xff
	.zero		1


	//   ....[162]....
        /*0b28*/ 	.word	0x00009d80
        /*0b2c*/ 	.word	0x00000000
        /*0b30*/ 	.word	0x00000000
        /*0b34*/ 	.short	0x010a
        /*0b36*/ 	.byte	0xff
	.zero		1


	//   ....[163]....
        /*0b38*/ 	.word	0x00009de0
        /*0b3c*/ 	.word	0x00000000
        /*0b40*/ 	.word	0x00000000
        /*0b44*/ 	.short	0x010a
        /*0b46*/ 	.byte	0xff
	.zero		1


	//   ....[164]....
        /*0b48*/ 	.word	0x00009e40
        /*0b4c*/ 	.word	0x00000000
        /*0b50*/ 	.word	0x00000000
        /*0b54*/ 	.short	0x010a
        /*0b56*/ 	.byte	0xff
	.zero		1


	//   ....[165]....
        /*0b58*/ 	.word	0x00009ea0
        /*0b5c*/ 	.word	0x00000000
        /*0b60*/ 	.word	0x00000000
        /*0b64*/ 	.short	0x010a
        /*0b66*/ 	.byte	0xff
	.zero		1


	//   ....[166]....
        /*0b68*/ 	.word	0x00009f00
        /*0b6c*/ 	.word	0x00000000
        /*0b70*/ 	.word	0x00000000
        /*0b74*/ 	.short	0x010a
        /*0b76*/ 	.byte	0xff
	.zero		1


	//   ....[167]....
        /*0b78*/ 	.word	0x00009f60
        /*0b7c*/ 	.word	0x00000000
        /*0b80*/ 	.word	0x00000000
        /*0b84*/ 	.short	0x010a
        /*0b86*/ 	.byte	0xff
	.zero		1


	//   ....[168]....
        /*0b88*/ 	.word	0x00009fc0
        /*0b8c*/ 	.word	0x00000000
        /*0b90*/ 	.word	0x00000000
        /*0b94*/ 	.short	0x010a
        /*0b96*/ 	.byte	0xff
	.zero		1


	//   ....[169]....
        /*0b98*/ 	.word	0x0000a020
        /*0b9c*/ 	.word	0x00000000
        /*0ba0*/ 	.word	0x00000000
        /*0ba4*/ 	.short	0x010a
        /*0ba6*/ 	.byte	0xff
	.zero		1


	//   ....[170]....
        /*0ba8*/ 	.word	0x0000a080
        /*0bac*/ 	.word	0x00000000
        /*0bb0*/ 	.word	0x00000000
        /*0bb4*/ 	.short	0x010a
        /*0bb6*/ 	.byte	0xff
	.zero		1


	//   ....[171]....
        /*0bb8*/ 	.word	0x0000a0e0
        /*0bbc*/ 	.word	0x00000000
        /*0bc0*/ 	.word	0x00000000
        /*0bc4*/ 	.short	0x010a
        /*0bc6*/ 	.byte	0xff
	.zero		1


	//   ....[172]....
        /*0bc8*/ 	.word	0x0000a140
        /*0bcc*/ 	.word	0x00000000
        /*0bd0*/ 	.word	0x00000000
        /*0bd4*/ 	.short	0x010a
        /*0bd6*/ 	.byte	0xff
	.zero		1


	//   ....[173]....
        /*0bd8*/ 	.word	0x0000a1a0
        /*0bdc*/ 	.word	0x00000000
        /*0be0*/ 	.word	0x00000000
        /*0be4*/ 	.short	0x010a
        /*0be6*/ 	.byte	0xff
	.zero		1


	//   ....[174]....
        /*0be8*/ 	.word	0x0000a200
        /*0bec*/ 	.word	0x00000000
        /*0bf0*/ 	.word	0x00000000
        /*0bf4*/ 	.short	0x010a
        /*0bf6*/ 	.byte	0xff
	.zero		1


	//   ....[175]....
        /*0bf8*/ 	.word	0x0000a250
        /*0bfc*/ 	.word	0x00000000
        /*0c00*/ 	.word	0x000001f0
        /*0c04*/ 	.short	0x010a
        /*0c06*/ 	.byte	0xff
	.zero		1


	//   ....[176]....
        /*0c08*/ 	.word	0x0000a2b0
        /*0c0c*/ 	.word	0x00000000
        /*0c10*/ 	.word	0x000001a0
        /*0c14*/ 	.short	0x010a
        /*0c16*/ 	.byte	0xff
	.zero		1


	//   ....[177]....
        /*0c18*/ 	.word	0x0000a300
        /*0c1c*/ 	.word	0x00000000
        /*0c20*/ 	.word	0x00000190
        /*0c24*/ 	.short	0x010a
        /*0c26*/ 	.byte	0xff
	.zero		1


	//   ....[178]....
        /*0c28*/ 	.word	0x0000a360
        /*0c2c*/ 	.word	0x00000000
        /*0c30*/ 	.word	0x000001a0
        /*0c34*/ 	.short	0x010a
        /*0c36*/ 	.byte	0xff
	.zero		1


	//   ....[179]....
        /*0c38*/ 	.word	0x0000a3b0
        /*0c3c*/ 	.word	0x00000000
        /*0c40*/ 	.word	0x00000190
        /*0c44*/ 	.short	0x010a
        /*0c46*/ 	.byte	0xff
	.zero		1


	//   ....[180]....
        /*0c48*/ 	.word	0x0000a410
        /*0c4c*/ 	.word	0x00000002
        /*0c50*/ 	.word	0x000001d0
        /*0c54*/ 	.short	0x010a
        /*0c56*/ 	.byte	0xff
	.zero		1


	//   ....[181]....
        /*0c58*/ 	.word	0x0000a470
        /*0c5c*/ 	.word	0x00000000
        /*0c60*/ 	.word	0x00000000
        /*0c64*/ 	.short	0x010a
        /*0c66*/ 	.byte	0xff
	.zero		1


	//   ....[182]....
        /*0c68*/ 	.word	0x0000a4d0
        /*0c6c*/ 	.word	0x00000000
        /*0c70*/ 	.word	0x00000000
        /*0c74*/ 	.short	0x010a
        /*0c76*/ 	.byte	0xff
	.zero		1


	//   ....[183]....
        /*0c78*/ 	.word	0x0000a530
        /*0c7c*/ 	.word	0x00000000
        /*0c80*/ 	.word	0x00000000
        /*0c84*/ 	.short	0x010a
        /*0c86*/ 	.byte	0xff
	.zero		1


	//   ....[184]....
        /*0c88*/ 	.word	0x0000a590
        /*0c8c*/ 	.word	0x00000000
        /*0c90*/ 	.word	0x00000000
        /*0c94*/ 	.short	0x010a
        /*0c96*/ 	.byte	0xff
	.zero		1


	//   ....[185]....
        /*0c98*/ 	.word	0x0000a5f0
        /*0c9c*/ 	.word	0x00000000
        /*0ca0*/ 	.word	0x00000000
        /*0ca4*/ 	.short	0x010a
        /*0ca6*/ 	.byte	0xff
	.zero		1


	//   ....[186]....
        /*0ca8*/ 	.word	0x0000a640
        /*0cac*/ 	.word	0x00000000
        /*0cb0*/ 	.word	0x00000190
        /*0cb4*/ 	.short	0x010a
        /*0cb6*/ 	.byte	0xff
	.zero		1


	//   ....[187]....
        /*0cb8*/ 	.word	0x0000a6a0
        /*0cbc*/ 	.word	0x00000000
        /*0cc0*/ 	.word	0x00000188
        /*0cc4*/ 	.short	0x010a
        /*0cc6*/ 	.byte	0xff
	.zero		1


	//   ....[188]....
        /*0cc8*/ 	.word	0x0000a700
        /*0ccc*/ 	.word	0x00000000
        /*0cd0*/ 	.word	0x00000160
        /*0cd4*/ 	.short	0x010a
        /*0cd6*/ 	.byte	0xff
	.zero		1


	//   ....[189]....
        /*0cd8*/ 	.word	0x0000a760
        /*0cdc*/ 	.word	0x00000000
        /*0ce0*/ 	.word	0x00000168
        /*0ce4*/ 	.short	0x010a
        /*0ce6*/ 	.byte	0xff
	.zero		1


	//   ....[190]....
        /*0ce8*/ 	.word	0x0000a7c0
        /*0cec*/ 	.word	0x00000000
        /*0cf0*/ 	.word	0x00000170
        /*0cf4*/ 	.short	0x010a
        /*0cf6*/ 	.byte	0xff
	.zero		1


	//   ....[191]....
        /*0cf8*/ 	.word	0x0000a820
        /*0cfc*/ 	.word	0x00000000
        /*0d00*/ 	.word	0x00000178
        /*0d04*/ 	.short	0x010a
        /*0d06*/ 	.byte	0xff
	.zero		1


	//   ....[192]....
        /*0d08*/ 	.word	0x0000a880
        /*0d0c*/ 	.word	0x00000000
        /*0d10*/ 	.word	0x00000160
        /*0d14*/ 	.short	0x010a
        /*0d16*/ 	.byte	0xff
	.zero		1


	//   ....[193]....
        /*0d18*/ 	.word	0x0000a8e0
        /*0d1c*/ 	.word	0x00000000
        /*0d20*/ 	.word	0x00000168
        /*0d24*/ 	.short	0x010a
        /*0d26*/ 	.byte	0xff
	.zero		1


	//   ....[194]....
        /*0d28*/ 	.word	0x0000a940
        /*0d2c*/ 	.word	0x00000000
        /*0d30*/ 	.word	0x00000170
        /*0d34*/ 	.short	0x010a
        /*0d36*/ 	.byte	0xff
	.zero		1


	//   ....[195]....
        /*0d38*/ 	.word	0x0000a990
        /*0d3c*/ 	.word	0x00000000
        /*0d40*/ 	.word	0x00000190
        /*0d44*/ 	.short	0x010a
        /*0d46*/ 	.byte	0xff
	.zero		1


	//   ....[196]....
        /*0d48*/ 	.word	0x0000a9e0
        /*0d4c*/ 	.word	0x00000002
        /*0d50*/ 	.word	0x00000140
        /*0d54*/ 	.short	0x010a
        /*0d56*/ 	.byte	0xff
	.zero		1


	//   ....[197]....
        /*0d58*/ 	.word	0x0000aa30
        /*0d5c*/ 	.word	0x00000071
        /*0d60*/ 	.word	0x000001b0
        /*0d64*/ 	.short	0x010a
        /*0d66*/ 	.byte	0xff
	.zero		1


	//   ....[198]....
        /*0d68*/ 	.word	0x0000aa80
        /*0d6c*/ 	.word	0x00000000
        /*0d70*/ 	.word	0x00000140
        /*0d74*/ 	.short	0x010a
        /*0d76*/ 	.byte	0xff
	.zero		1


	//   ....[199]....
        /*0d78*/ 	.word	0x0000aad0
        /*0d7c*/ 	.word	0x00000000
        /*0d80*/ 	.word	0x00000140
        /*0d84*/ 	.short	0x010a
        /*0d86*/ 	.byte	0xff
	.zero		1


	//   ....[200]....
        /*0d88*/ 	.word	0x0000ab20
        /*0d8c*/ 	.word	0x00000000
        /*0d90*/ 	.word	0x00000140
        /*0d94*/ 	.short	0x010a
        /*0d96*/ 	.byte	0xff
	.zero		1


	//----- nvinfo : EIATTR_NUM_MBARRIERS
	.align		4
.L_48:
        /*0d98*/ 	.byte	0x03, 0x38
        /*0d9a*/ 	.short	0x0042


	//----- nvinfo : EIATTR_EXIT_INSTR_OFFSETS
	.align		4
        /*0d9c*/ 	.byte	0x04, 0x1c
        /*0d9e*/ 	.short	(.L_50 - .L_49)


	//   ....[0]....
.L_49:
        /*0da0*/ 	.word	0x00003030


	//   ....[1]....
        /*0da4*/ 	.word	0x00003520


	//   ....[2]....
        /*0da8*/ 	.word	0x00003580


	//   ....[3]....
        /*0dac*/ 	.word	0x00004390


	//   ....[4]....
        /*0db0*/ 	.word	0x000053c0


	//   ....[5]....
        /*0db4*/ 	.word	0x00005400


	//   ....[6]....
        /*0db8*/ 	.word	0x000099c0


	//----- nvinfo : EIATTR_MAX_THREADS
	.align		4
.L_50:
        /*0dbc*/ 	.byte	0x04, 0x05
        /*0dbe*/ 	.short	(.L_52 - .L_51)
.L_51:
        /*0dc0*/ 	.word	0x00000100
        /*0dc4*/ 	.word	0x00000001
        /*0dc8*/ 	.word	0x00000001


	//----- nvinfo : EIATTR_CRS_STACK_SIZE
	.align		4
.L_52:
        /*0dcc*/ 	.byte	0x04, 0x1e
        /*0dce*/ 	.short	(.L_54 - .L_53)
.L_53:
        /*0dd0*/ 	.word	0x00000000


	//----- nvinfo : EIATTR_CBANK_PARAM_SIZE
	.align		4
.L_54:
        /*0dd4*/ 	.byte	0x03, 0x19
        /*0dd6*/ 	.short	0x0800


	//----- nvinfo : EIATTR_PARAM_CBANK
	.align		4
        /*0dd8*/ 	.byte	0x04, 0x0a
        /*0dda*/ 	.short	(.L_56 - .L_55)
	.align		4
.L_55:
        /*0ddc*/ 	.word	index@(.nv.constant0._ZN7cutlass13device_kernelINS_4gemm6kernel13GemmUniversalIN4cute5tupleIJiiiiEEENS1_10collective13CollectiveMmaINS1_35MainloopSm100TmaUmmaWarpSpecializedILi20ELi2ELi4ENS5_IJNS4_1CILi1EEESB_SB_EEEEENS5_IJNSA_ILi64EEENSA_ILi256EEENSA_ILi32EEEEEENS_12float_e4m3_tENS5_IJSB_llEEESI_NS5_IJlSB_lEEENS4_8TiledMMAINS4_8MMA_AtomIJNS4_10MMA_TraitsINS4_19SM100_MMA_F8F6F4_SSEJSI_SI_fSE_SF_NS4_17integral_constantINS4_4UMMA5MajorELSR_1EEENSP_ISR_LSR_0EEENSP_INSQ_7ScaleInELSU_0EEESV_EEEEEENS4_6LayoutISC_NS5_IJNSA_ILi0EEESZ_SZ_EEEEENS5_IJNS4_10UnderscoreES12_S12_EEEEENS4_13SM90_TMA_LOADENS4_14ComposedLayoutINS4_7SwizzleILi2ELi4ELi3EEENS4_18smem_ptr_flag_bitsILi8EEENSY_INS5_IJSE_NSA_ILi8EEEEEENS5_IJSB_SE_EEEEEEEvNS4_8identityES15_NS16_INS17_ILi1ELi4ELi3EEES1A_NSY_INS5_IJS1B_SG_EEENS5_IJSG_SB_EEEEEEEvS1G_EENS_8epilogue10collective18CollectiveEpilogueINS1N_23Sm100TmaWarpSpecializedILi4ELi2ELi32ELb0ELb0EEEJSH_NS5_IJNSY_ISE_SB_EES1S_EEESI_SK_SI_SK_NS1N_6fusion15FusionCallbacksIS1R_NS1U_17LinearCombinationISI_fSI_fLNS_15FloatRoundStyleE2EEESH_S1T_JEEENS4_5SM1004TMEM4LOAD26SM100_TMEM_LOAD_16dp32b32xES15_NS16_IS18_S1A_NSY_INS5_IJS1B_SE_EEENS5_IJSE_SB_EEEEEEENS4_39AutoVectorizingCopyWithAssumedAlignmentILi128EEENS4_14SM90_TMA_STOREES27_S29_S29_EEEvvEEEEvNT_6ParamsE)
        /*0de0*/ 	.short	0x0380
        /*0de2*/ 	.short	0x0800


	//----- nvinfo : EIATTR_SW_WAR
	.align		4
.L_56:
        /*0de4*/ 	.byte	0x04, 0x36
        /*0de6*/ 	.short	(.L_58 - .L_57)
.L_57:
        /*0de8*/ 	.word	0x00000008
.L_58:


//--------------------- .nv.callgraph             --------------------------
	.section	.nv.callgraph,"",@"SHT_CUDA_CALLGRAPH"
	.align	4
	.sectionentsize	8
	.align		4
        /*0000*/ 	.word	0x00000000
	.align		4
        /*0004*/ 	.word	0xffffffff
	.align		4
        /*0008*/ 	.word	index@(_ZN7cutlass13device_kernelINS_4gemm6kernel13GemmUniversalIN4cute5tupleIJiiiiEEENS1_10collective13CollectiveMmaINS1_35MainloopSm100TmaUmmaWarpSpecializedILi20ELi2ELi4ENS5_IJNS4_1CILi1EEESB_SB_EEEEENS5_IJNSA_ILi64EEENSA_ILi256EEENSA_ILi32EEEEEENS_12float_e4m3_tENS5_IJSB_llEEESI_NS5_IJlSB_lEEENS4_8TiledMMAINS4_8MMA_AtomIJNS4_10MMA_TraitsINS4_19SM100_MMA_F8F6F4_SSEJSI_SI_fSE_SF_NS4_17integral_constantINS4_4UMMA5MajorELSR_1EEENSP_ISR_LSR_0EEENSP_INSQ_7ScaleInELSU_0EEESV_EEEEEENS4_6LayoutISC_NS5_IJNSA_ILi0EEESZ_SZ_EEEEENS5_IJNS4_10UnderscoreES12_S12_EEEEENS4_13SM90_TMA_LOADENS4_14ComposedLayoutINS4_7SwizzleILi2ELi4ELi3EEENS4_18smem_ptr_flag_bitsILi8EEENSY_INS5_IJSE_NSA_ILi8EEEEEENS5_IJSB_SE_EEEEEEEvNS4_8identityES15_NS16_INS17_ILi1ELi4ELi3EEES1A_NSY_INS5_IJS1B_SG_EEENS5_IJSG_SB_EEEEEEEvS1G_EENS_8epilogue10collective18CollectiveEpilogueINS1N_23Sm100TmaWarpSpecializedILi4ELi2ELi32ELb0ELb0EEEJSH_NS5_IJNSY_ISE_SB_EES1S_EEESI_SK_SI_SK_NS1N_6fusion15FusionCallbacksIS1R_NS1U_17LinearCombinationISI_fSI_fLNS_15FloatRoundStyleE2EEESH_S1T_JEEENS4_5SM1004TMEM4LOAD26SM100_TMEM_LOAD_16dp32b32xES15_NS16_IS18_S1A_NSY_INS5_IJS1B_SE_EEENS5_IJSE_SB_EEEEEEENS4_39AutoVectorizingCopyWithAssumedAlignmentILi128EEENS4_14SM90_TMA_STOREES27_S29_S29_EEEvvEEEEvNT_6ParamsE)
	.align		4
        /*000c*/ 	.word	index@(__assertfail)
	.align		4
        /*0010*/ 	.word	0x00000000
	.align		4
        /*0014*/ 	.word	0xfffffffe
	.align		4
        /*0018*/ 	.word	0x00000000
	.align		4
        /*001c*/ 	.word	0xfffffffd
	.align		4
        /*0020*/ 	.word	0x00000000
	.align		4
        /*0024*/ 	.word	0xfffffffc


//--------------------- .nv.constant4             --------------------------
	.section	.nv.constant4,"a",@progbits
	.align	8
	.align		8
.nv.constant4:
        /*0000*/ 	.dword	__assertfail
	.align		8
        /*0008*/ 	.dword	__unnamed_1
	.align		8
        /*0010*/ 	.dword	__unnamed_2
	.align		8
        /*0018*/ 	.dword	__unnamed_3
	.align		8
        /*0020*/ 	.dword	_ZN40_INTERNAL_cc88b2f4_4_k_cu_8ee8b48b_318174cuda3std3__45__cpo5beginE
	.align		8
        /*0028*/ 	.dword	_ZN40_INTERNAL_cc88b2f4_4_k_cu_8ee8b48b_318174cuda3std3__45__cpo3endE
	.align		8
        /*0030*/ 	.dword	_ZN40_INTERNAL_cc88b2f4_4_k_cu_8ee8b48b_318174cuda3std3__45__cpo6cbeginE
	.align		8
        /*0038*/ 	.dword	_ZN40_INTERNAL_cc88b2f4_4_k_cu_8ee8b48b_318174cuda3std3__45__cpo4cendE
	.align		8
        /*0040*/ 	.dword	_ZN40_INTERNAL_cc88b2f4_4_k_cu_8ee8b48b_318174cuda3std3__442_GLOBAL__N__cc88b2f4_4_k_cu_8ee8b48b_318176ignoreE
	.align		8
        /*0048*/ 	.dword	_ZN40_INTERNAL_cc88b2f4_4_k_cu_8ee8b48b_318174cuda3std3__419piecewise_constructE
	.align		8
        /*0050*/ 	.dword	_ZN40_INTERNAL_cc88b2f4_4_k_cu_8ee8b48b_318174cuda3std3__48in_placeE
	.align		8
        /*0058*/ 	.dword	_ZN40_INTERNAL_cc88b2f4_4_k_cu_8ee8b48b_318174cuda3std6ranges3__45__cpo4swapE
	.align		8
        /*0060*/ 	.dword	_ZN40_INTERNAL_cc88b2f4_4_k_cu_8ee8b48b_318174cuda3std6ranges3__45__cpo9iter_moveE
	.align		8
        /*0068*/ 	.dword	_ZN40_INTERNAL_cc88b2f4_4_k_cu_8ee8b48b_318174cute7productE
	.align		8
        /*0070*/ 	.dword	_ZN40_INTERNAL_cc88b2f4_4_k_cu_8ee8b48b_318174cute1_E
	.align		8
        /*0078*/ 	.dword	$str$25
	.align		8
        /*0080*/ 	.dword	$str$26
	.align		8
        /*0088*/ 	.dword	$str$27
	.align		8
        /*0090*/ 	.dword	$str$28


//--------------------- .text._ZN7cutlass13device_kernelINS_4gemm6kernel13GemmUniversalIN4cute5tupleIJiiiiEEENS1_10collective13CollectiveMmaINS1_35MainloopSm100TmaUmmaWarpSpecializedILi20ELi2ELi4ENS5_IJNS4_1CILi1EEESB_SB_EEEEENS5_IJNSA_ILi64EEENSA_ILi256EEENSA_ILi32EEEEEENS_12float_e4m3_tENS5_IJSB_llEEESI_NS5_IJlSB_lEEENS4_8TiledMMAINS4_8MMA_AtomIJNS4_10MMA_TraitsINS4_19SM100_MMA_F8F6F4_SSEJSI_SI_fSE_SF_NS4_17integral_constantINS4_4UMMA5MajorELSR_1EEENSP_ISR_LSR_0EEENSP_INSQ_7ScaleInELSU_0EEESV_EEEEEENS4_6LayoutISC_NS5_IJNSA_ILi0EEESZ_SZ_EEEEENS5_IJNS4_10UnderscoreES12_S12_EEEEENS4_13SM90_TMA_LOADENS4_14ComposedLayoutINS4_7SwizzleILi2ELi4ELi3EEENS4_18smem_ptr_flag_bitsILi8EEENSY_INS5_IJSE_NSA_ILi8EEEEEENS5_IJSB_SE_EEEEEEEvNS4_8identityES15_NS16_INS17_ILi1ELi4ELi3EEES1A_NSY_INS5_IJS1B_SG_EEENS5_IJSG_SB_EEEEEEEvS1G_EENS_8epilogue10collective18CollectiveEpilogueINS1N_23Sm100TmaWarpSpecializedILi4ELi2ELi32ELb0ELb0EEEJSH_NS5_IJNSY_ISE_SB_EES1S_EEESI_SK_SI_SK_NS1N_6fusion15FusionCallbacksIS1R_NS1U_17LinearCombinationISI_fSI_fLNS_15FloatRoundStyleE2EEESH_S1T_JEEENS4_5SM1004TMEM4LOAD26SM100_TMEM_LOAD_16dp32b32xES15_NS16_IS18_S1A_NSY_INS5_IJS1B_SE_EEENS5_IJSE_SB_EEEEEEENS4_39AutoVectorizingCopyWithAssumedAlignmentILi128EEENS4_14SM90_TMA_STOREES27_S29_S29_EEEvvEEEEvNT_6ParamsE --------------------------
	.section	.text._ZN7cutlass13device_kernelINS_4gemm6kernel13GemmUniversalIN4cute5tupleIJiiiiEEENS1_10collective13CollectiveMmaINS1_35MainloopSm100TmaUmmaWarpSpecializedILi20ELi2ELi4ENS5_IJNS4_1CILi1EEESB_SB_EEEEENS5_IJNSA_ILi64EEENSA_ILi256EEENSA_ILi32EEEEEENS_12float_e4m3_tENS5_IJSB_llEEESI_NS5_IJlSB_lEEENS4_8TiledMMAINS4_8MMA_AtomIJNS4_10MMA_TraitsINS4_19SM100_MMA_F8F6F4_SSEJSI_SI_fSE_SF_NS4_17integral_constantINS4_4UMMA5MajorELSR_1EEENSP_ISR_LSR_0EEENSP_INSQ_7ScaleInELSU_0EEESV_EEEEEENS4_6LayoutISC_NS5_IJNSA_ILi0EEESZ_SZ_EEEEENS5_IJNS4_10UnderscoreES12_S12_EEEEENS4_13SM90_TMA_LOADENS4_14ComposedLayoutINS4_7SwizzleILi2ELi4ELi3EEENS4_18smem_ptr_flag_bitsILi8EEENSY_INS5_IJSE_NSA_ILi8EEEEEENS5_IJSB_SE_EEEEEEEvNS4_8identityES15_NS16_INS17_ILi1ELi4ELi3EEES1A_NSY_INS5_IJS1B_SG_EEENS5_IJSG_SB_EEEEEEEvS1G_EENS_8epilogue10collective18CollectiveEpilogueINS1N_23Sm100TmaWarpSpecializedILi4ELi2ELi32ELb0ELb0EEEJSH_NS5_IJNSY_ISE_SB_EES1S_EEESI_SK_SI_SK_NS1N_6fusion15FusionCallbacksIS1R_NS1U_17LinearCombinationISI_fSI_fLNS_15FloatRoundStyleE2EEESH_S1T_JEEENS4_5SM1004TMEM4LOAD26SM100_TMEM_LOAD_16dp32b32xES15_NS16_IS18_S1A_NSY_INS5_IJS1B_SE_EEENS5_IJSE_SB_EEEEEEENS4_39AutoVectorizingCopyWithAssumedAlignmentILi128EEENS4_14SM90_TMA_STOREES27_S29_S29_EEEvvEEEEvNT_6ParamsE,"ax",@progbits
	.align	128
.text._ZN7cutlass13device_kernelINS_4gemm6kernel13GemmUniversalIN4cute5tupleIJiiiiEEENS1_10collective13CollectiveMmaINS1_35MainloopSm100TmaUmmaWarpSpecializedILi20ELi2ELi4ENS5_IJNS4_1CILi1EEESB_SB_EEEEENS5_IJNSA_ILi64EEENSA_ILi256EEENSA_ILi32EEEEEENS_12float_e4m3_tENS5_IJSB_llEEESI_NS5_IJlSB_lEEENS4_8TiledMMAINS4_8MMA_AtomIJNS4_10MMA_TraitsINS4_19SM100_MMA_F8F6F4_SSEJSI_SI_fSE_SF_NS4_17integral_constantINS4_4UMMA5MajorELSR_1EEENSP_ISR_LSR_0EEENSP_INSQ_7ScaleInELSU_0EEESV_EEEEEENS4_6LayoutISC_NS5_IJNSA_ILi0EEESZ_SZ_EEEEENS5_IJNS4_10UnderscoreES12_S12_EEEEENS4_13SM90_TMA_LOADENS4_14ComposedLayoutINS4_7SwizzleILi2ELi4ELi3EEENS4_18smem_ptr_flag_bitsILi8EEENSY_INS5_IJSE_NSA_ILi8EEEEEENS5_IJSB_SE_EEEEEEEvNS4_8identityES15_NS16_INS17_ILi1ELi4ELi3EEES1A_NSY_INS5_IJS1B_SG_EEENS5_IJSG_SB_EEEEEEEvS1G_EENS_8epilogue10collective18CollectiveEpilogueINS1N_23Sm100TmaWarpSpecializedILi4ELi2ELi32ELb0ELb0EEEJSH_NS5_IJNSY_ISE_SB_EES1S_EEESI_SK_SI_SK_NS1N_6fusion15FusionCallbacksIS1R_NS1U_17LinearCombinationISI_fSI_fLNS_15FloatRoundStyleE2EEESH_S1T_JEEENS4_5SM1004TMEM4LOAD26SM100_TMEM_LOAD_16dp32b32xES15_NS16_IS18_S1A_NSY_INS5_IJS1B_SE_EEENS5_IJSE_SB_EEEEEEENS4_39AutoVectorizingCopyWithAssumedAlignmentILi128EEENS4_14SM90_TMA_STOREES27_S29_S29_EEEvvEEEEvNT_6ParamsE:
        .type           _ZN7cutlass13device_kernelINS_4gemm6kernel13GemmUniversalIN4cute5tupleIJiiiiEEENS1_10collective13CollectiveMmaINS1_35MainloopSm100TmaUmmaWarpSpecializedILi20ELi2ELi4ENS5_IJNS4_1CILi1EEESB_SB_EEEEENS5_IJNSA_ILi64EEENSA_ILi256EEENSA_ILi32EEEEEENS_12float_e4m3_tENS5_IJSB_llEEESI_NS5_IJlSB_lEEENS4_8TiledMMAINS4_8MMA_AtomIJNS4_10MMA_TraitsINS4_19SM100_MMA_F8F6F4_SSEJSI_SI_fSE_SF_NS4_17integral_constantINS4_4UMMA5MajorELSR_1EEENSP_ISR_LSR_0EEENSP_INSQ_7ScaleInELSU_0EEESV_EEEEEENS4_6LayoutISC_NS5_IJNSA_ILi0EEESZ_SZ_EEEEENS5_IJNS4_10UnderscoreES12_S12_EEEEENS4_13SM90_TMA_LOADENS4_14ComposedLayoutINS4_7SwizzleILi2ELi4ELi3EEENS4_18smem_ptr_flag_bitsILi8EEENSY_INS5_IJSE_NSA_ILi8EEEEEENS5_IJSB_SE_EEEEEEEvNS4_8identityES15_NS16_INS17_ILi1ELi4ELi3EEES1A_NSY_INS5_IJS1B_SG_EEENS5_IJSG_SB_EEEEEEEvS1G_EENS_8epilogue10collective18CollectiveEpilogueINS1N_23Sm100TmaWarpSpecializedILi4ELi2ELi32ELb0ELb0EEEJSH_NS5_IJNSY_ISE_SB_EES1S_EEESI_SK_SI_SK_NS1N_6fusion15FusionCallbacksIS1R_NS1U_17LinearCombinationISI_fSI_fLNS_15FloatRoundStyleE2EEESH_S1T_JEEENS4_5SM1004TMEM4LOAD26SM100_TMEM_LOAD_16dp32b32xES15_NS16_IS18_S1A_NSY_INS5_IJS1B_SE_EEENS5_IJSE_SB_EEEEEEENS4_39AutoVectorizingCopyWithAssumedAlignmentILi128EEENS4_14SM90_TMA_STOREES27_S29_S29_EEEvvEEEEvNT_6ParamsE,@function
        .size           _ZN7cutlass13device_kernelINS_4gemm6kernel13GemmUniversalIN4cute5tupleIJiiiiEEENS1_10collective13CollectiveMmaINS1_35MainloopSm100TmaUmmaWarpSpecializedILi20ELi2ELi4ENS5_IJNS4_1CILi1EEESB_SB_EEEEENS5_IJNSA_ILi64EEENSA_ILi256EEENSA_ILi32EEEEEENS_12float_e4m3_tENS5_IJSB_llEEESI_NS5_IJlSB_lEEENS4_8TiledMMAINS4_8MMA_AtomIJNS4_10MMA_TraitsINS4_19SM100_MMA_F8F6F4_SSEJSI_SI_fSE_SF_NS4_17integral_constantINS4_4UMMA5MajorELSR_1EEENSP_ISR_LSR_0EEENSP_INSQ_7ScaleInELSU_0EEESV_EEEEEENS4_6LayoutISC_NS5_IJNSA_ILi0EEESZ_SZ_EEEEENS5_IJNS4_10UnderscoreES12_S12_EEEEENS4_13SM90_TMA_LOADENS4_14ComposedLayoutINS4_7SwizzleILi2ELi4ELi3EEENS4_18smem_ptr_flag_bitsILi8EEENSY_INS5_IJSE_NSA_ILi8EEEEEENS5_IJSB_SE_EEEEEEEvNS4_8identityES15_NS16_INS17_ILi1ELi4ELi3EEES1A_NSY_INS5_IJS1B_SG_EEENS5_IJSG_SB_EEEEEEEvS1G_EENS_8epilogue10collective18CollectiveEpilogueINS1N_23Sm100TmaWarpSpecializedILi4ELi2ELi32ELb0ELb0EEEJSH_NS5_IJNSY_ISE_SB_EES1S_EEESI_SK_SI_SK_NS1N_6fusion15FusionCallbacksIS1R_NS1U_17LinearCombinationISI_fSI_fLNS_15FloatRoundStyleE2EEESH_S1T_JEEENS4_5SM1004TMEM4LOAD26SM100_TMEM_LOAD_16dp32b32xES15_NS16_IS18_S1A_NSY_INS5_IJS1B_SE_EEENS5_IJSE_SB_EEEEEEENS4_39AutoVectorizingCopyWithAssumedAlignmentILi128EEENS4_14SM90_TMA_STOREES27_S29_S29_EEEvvEEEEvNT_6ParamsE,(.L_x_219 - _ZN7cutlass13device_kernelINS_4gemm6kernel13GemmUniversalIN4cute5tupleIJiiiiEEENS1_10collective13CollectiveMmaINS1_35MainloopSm100TmaUmmaWarpSpecializedILi20ELi2ELi4ENS5_IJNS4_1CILi1EEESB_SB_EEEEENS5_IJNSA_ILi64EEENSA_ILi256EEENSA_ILi32EEEEEENS_12float_e4m3_tENS5_IJSB_llEEESI_NS5_IJlSB_lEEENS4_8TiledMMAINS4_8MMA_AtomIJNS4_10MMA_TraitsINS4_19SM100_MMA_F8F6F4_SSEJSI_SI_fSE_SF_NS4_17integral_constantINS4_4UMMA5MajorELSR_1EEENSP_ISR_LSR_0EEENSP_INSQ_7ScaleInELSU_0EEESV_EEEEEENS4_6LayoutISC_NS5_IJNSA_ILi0EEESZ_SZ_EEEEENS5_IJNS4_10UnderscoreES12_S12_EEEEENS4_13SM90_TMA_LOADENS4_14ComposedLayoutINS4_7SwizzleILi2ELi4ELi3EEENS4_18smem_ptr_flag_bitsILi8EEENSY_INS5_IJSE_NSA_ILi8EEEEEENS5_IJSB_SE_EEEEEEEvNS4_8identityES15_NS16_INS17_ILi1ELi4ELi3EEES1A_NSY_INS5_IJS1B_SG_EEENS5_IJSG_SB_EEEEEEEvS1G_EENS_8epilogue10collective18CollectiveEpilogueINS1N_23Sm100TmaWarpSpecializedILi4ELi2ELi32ELb0ELb0EEEJSH_NS5_IJNSY_ISE_SB_EES1S_EEESI_SK_SI_SK_NS1N_6fusion15FusionCallbacksIS1R_NS1U_17LinearCombinationISI_fSI_fLNS_15FloatRoundStyleE2EEESH_S1T_JEEENS4_5SM1004TMEM4LOAD26SM100_TMEM_LOAD_16dp32b32xES15_NS16_IS18_S1A_NSY_INS5_IJS1B_SE_EEENS5_IJSE_SB_EEEEEEENS4_39AutoVectorizingCopyWithAssumedAlignmentILi128EEENS4_14SM90_TMA_STOREES27_S29_S29_EEEvvEEEEvNT_6ParamsE)
        .other          _ZN7cutlass13device_kernelINS_4gemm6kernel13GemmUniversalIN4cute5tupleIJiiiiEEENS1_10collective13CollectiveMmaINS1_35MainloopSm100TmaUmmaWarpSpecializedILi20ELi2ELi4ENS5_IJNS4_1CILi1EEESB_SB_EEEEENS5_IJNSA_ILi64EEENSA_ILi256EEENSA_ILi32EEEEEENS_12float_e4m3_tENS5_IJSB_llEEESI_NS5_IJlSB_lEEENS4_8TiledMMAINS4_8MMA_AtomIJNS4_10MMA_TraitsINS4_19SM100_MMA_F8F6F4_SSEJSI_SI_fSE_SF_NS4_17integral_constantINS4_4UMMA5MajorELSR_1EEENSP_ISR_LSR_0EEENSP_INSQ_7ScaleInELSU_0EEESV_EEEEEENS4_6LayoutISC_NS5_IJNSA_ILi0EEESZ_SZ_EEEEENS5_IJNS4_10UnderscoreES12_S12_EEEEENS4_13SM90_TMA_LOADENS4_14ComposedLayoutINS4_7SwizzleILi2ELi4ELi3EEENS4_18smem_ptr_flag_bitsILi8EEENSY_INS5_IJSE_NSA_ILi8EEEEEENS5_IJSB_SE_EEEEEEEvNS4_8identityES15_NS16_INS17_ILi1ELi4ELi3EEES1A_NSY_INS5_IJS1B_SG_EEENS5_IJSG_SB_EEEEEEEvS1G_EENS_8epilogue10collective18CollectiveEpilogueINS1N_23Sm100TmaWarpSpecializedILi4ELi2ELi32ELb0ELb0EEEJSH_NS5_IJNSY_ISE_SB_EES1S_EEESI_SK_SI_SK_NS1N_6fusion15FusionCallbacksIS1R_NS1U_17LinearCombinationISI_fSI_fLNS_15FloatRoundStyleE2EEESH_S1T_JEEENS4_5SM1004TMEM4LOAD26SM100_TMEM_LOAD_16dp32b32xES15_NS16_IS18_S1A_NSY_INS5_IJS1B_SE_EEENS5_IJSE_SB_EEEEEEENS4_39AutoVectorizingCopyWithAssumedAlignmentILi128EEENS4_14SM90_TMA_STOREES27_S29_S29_EEEvvEEEEvNT_6ParamsE,@"STO_CUDA_ENTRY STV_DEFAULT"
_ZN7cutlass13device_kernelINS_4gemm6kernel13GemmUniversalIN4cute5tupleIJiiiiEEENS1_10collective13CollectiveMmaINS1_35MainloopSm100TmaUmmaWarpSpecializedILi20ELi2ELi4ENS5_IJNS4_1CILi1EEESB_SB_EEEEENS5_IJNSA_ILi64EEENSA_ILi256EEENSA_ILi32EEEEEENS_12float_e4m3_tENS5_IJSB_llEEESI_NS5_IJlSB_lEEENS4_8TiledMMAINS4_8MMA_AtomIJNS4_10MMA_TraitsINS4_19SM100_MMA_F8F6F4_SSEJSI_SI_fSE_SF_NS4_17integral_constantINS4_4UMMA5MajorELSR_1EEENSP_ISR_LSR_0EEENSP_INSQ_7ScaleInELSU_0EEESV_EEEEEENS4_6LayoutISC_NS5_IJNSA_ILi0EEESZ_SZ_EEEEENS5_IJNS4_10UnderscoreES12_S12_EEEEENS4_13SM90_TMA_LOADENS4_14ComposedLayoutINS4_7SwizzleILi2ELi4ELi3EEENS4_18smem_ptr_flag_bitsILi8EEENSY_INS5_IJSE_NSA_ILi8EEEEEENS5_IJSB_SE_EEEEEEEvNS4_8identityES15_NS16_INS17_ILi1ELi4ELi3EEES1A_NSY_INS5_IJS1B_SG_EEENS5_IJSG_SB_EEEEEEEvS1G_EENS_8epilogue10collective18CollectiveEpilogueINS1N_23Sm100TmaWarpSpecializedILi4ELi2ELi32ELb0ELb0EEEJSH_NS5_IJNSY_ISE_SB_EES1S_EEESI_SK_SI_SK_NS1N_6fusion15FusionCallbacksIS1R_NS1U_17LinearCombinationISI_fSI_fLNS_15FloatRoundStyleE2EEESH_S1T_JEEENS4_5SM1004TMEM4LOAD26SM100_TMEM_LOAD_16dp32b32xES15_NS16_IS18_S1A_NSY_INS5_IJS1B_SE_EEENS5_IJSE_SB_EEEEEEENS4_39AutoVectorizingCopyWithAssumedAlignmentILi128EEENS4_14SM90_TMA_STOREES27_S29_S29_EEEvvEEEEvNT_6ParamsE:
[----:B------:R-:W1:Y:S01]  /*0000*/  LDC R1, c[0x0][0x37c] ;  /* 0x0000df00ff017b82 */ /* 0x000e620000000800 */
[----:B------:R-:W2:Y:S01]  /*0010*/  S2R R108, SR_TID.X ;  /* 0x00000000006c7919 */ /* 0x000ea20000002100 */
[----:B------:R-:W3:Y:S01]  /*0020*/  LDCU.64 UR4, c[0x0][0x890] ;  /* 0x00011200ff0477ac */ /* 0x000ee20008000a00 */
[----:B------:R-:W-:Y:S02]  /*0030*/  PRMT R96, RZ, 0x7610, R96 ;  /* 0x00007610ff607816 */ /* 0x000fe40000000060 */
[----:B------:R-:W-:Y:S01]  /*0040*/  ELECT P5, URZ, PT ;  /* 0x0000000000ff782f */ /* 0x000fe200038a0000 */
[----:B------:R-:W4:Y:S01]  /*0050*/  LDCU.64 UR46, c[0x0][0x358] ;  /* 0x00006b00ff2e77ac */ /* 0x000f220008000a00 */
[----:B---3--:R-:W-:-:S04]  /*0060*/  UISETP.NE.U32.AND UP0, UPT, UR4, URZ, UPT ;  /* 0x000000ff0400728c */ /* 0x008fc8000bf05070 */
[----:B------:R-:W-:Y:S01]  /*0070*/  UISETP.NE.AND.EX UP0, UPT, UR5, URZ, UPT, UP0 ;  /* 0x000000ff0500728c */ /* 0x000fe2000bf05300 */
[----:B--2---:R-:W-:-:S05]  /*0080*/  SHF.R.U32.HI R101, RZ, 0x5, R108 ;  /* 0x00000005ff657819 */ /* 0x004fca000001166c */
[----:B------:R-:W2:Y:S02]  /*0090*/  SHFL.IDX PT, R0, R101, RZ, 0x1f ;  /* 0x00001fff65007589 */ /* 0x000ea400000e0000 */
[----:B--2---:R-:W-:Y:S01]  /*00a0*/  R2UR UR8, R0 ;  /* 0x00000000000872ca */ /* 0x004fe200000e0000 */
[----:B-1--4-:R-:W-:-:S14]  /*00b0*/  BRA.U UP0, `(.L_x_0) ;  /* 0x00000001002c7547 */ /* 0x012fdc000b800000 */
[----:B------:R-:W1:Y:S02]  /*00c0*/  LDCU.64 UR6, c[0x0][0x888] ;  /* 0x00011100ff0677ac */ /* 0x000e640008000a00 */
[----:B-1----:R-:W-:-:S04]  /*00d0*/  UISETP.NE.U32.AND UP0, UPT, UR6, URZ, UPT ;  /* 0x000000ff0600728c */ /* 0x002fc8000bf05070 */
[----:B------:R-:W-:-:S09]  /*00e0*/  UISETP.NE.AND.EX UP0, UPT, UR7, URZ, UPT, UP0 ;  /* 0x000000ff0700728c */ /* 0x000fd2000bf05300 */
[----:B------:R-:W-:Y:S05]  /*00f0*/  BRA.U !UP0, `(.L_x_1) ;  /* 0x0000000108107547 */ /* 0x000fea000b800000 */
[----:B------:R-:W1:Y:S02]  /*0100*/  LDC.64 R2, c[0x0][0x888] ;  /* 0x00022200ff027b82 */ /* 0x000e640000000a00 */
[----:B-1----:R1:W5:Y:S01]  /*0110*/  LDG.E R49, desc[UR46][R2.64] ;  /* 0x0000002e02317981 */ /* 0x002362000c1e1900 */
[----:B------:R-:W-:Y:S01]  /*0120*/  HFMA2 R96, -RZ, RZ, 0, 5.9604644775390625e-08 ;  /* 0x00000001ff607431 */ /* 0x000fe200000001ff */
[----:B------:R-:W-:Y:S05]  /*0130*/  BRA `(.L_x_0) ;  /* 0x00000000000c7947 */ /* 0x000fea0003800000 */
.L_x_1:
[----:B------:R-:W1:Y:S01]  /*0140*/  LDCU UR6, c[0x0][0x880] ;  /* 0x00011000ff0677ac */ /* 0x000e620008000800 */
[----:B------:R-:W-:Y:S01]  /*0150*/  HFMA2 R96, -RZ, RZ, 0, 5.9604644775390625e-08 ;  /* 0x00000001ff607431 */ /* 0x000fe200000001ff */
[----:B-1----:R-:W-:-:S07]  /*0160*/  MOV R49, UR6 ;  /* 0x0000000600317c02 */ /* 0x002fce0008000f00 */
.L_x_0:
[----:B------:R-:W2:Y:S02]  /*0170*/  LDCU.64 UR6, c[0x0][0x8b0] ;  /* 0x00011600ff0677ac */ /* 0x000ea40008000a00 */
[----:B--2---:R-:W-:-:S04]  /*0180*/  UISETP.NE.U32.AND UP0, UPT, UR6, URZ, UPT ;  /* 0x000000ff0600728c */ /* 0x004fc8000bf05070 */
[----:B------:R-:W-:-:S09]  /*0190*/  UISETP.NE.AND.EX UP0, UPT, UR7, URZ, UPT, UP0 ;  /* 0x000000ff0700728c */ /* 0x000fd2000bf05300 */
[----:B------:R-:W-:Y:S05]  /*01a0*/  BRA.U UP0, `(.L_x_2) ;  /* 0x0000000100247547 */ /* 0x000fea000b800000 */
[----:B------:R-:W2:Y:S02]  /*01b0*/  LDCU.64 UR6, c[0x0][0x8a8] ;  /* 0x00011500ff0677ac */ /* 0x000ea40008000a00 */
[----:B--2---:R-:W-:-:S04]  /*01c0*/  UISETP.NE.U32.AND UP0, UPT, UR6, URZ, UPT ;  /* 0x000000ff0600728c */ /* 0x004fc8000bf05070 */
[----:B------:R-:W-:-:S09]  /*01d0*/  UISETP.NE.AND.EX UP0, UPT, UR7, URZ, UPT, UP0 ;  /* 0x000000ff0700728c */ /* 0x000fd2000bf05300 */
[----:B------:R-:W-:Y:S05]  /*01e0*/  BRA.U !UP0, `(.L_x_3) ;  /* 0x00000001080c7547 */ /* 0x000fea000b800000 */
[----:B-1----:R-:W1:Y:S02]  /*01f0*/  LDC.64 R2, c[0x0][0x8a8] ;  /* 0x00022a00ff027b82 */ /* 0x002e640000000a00 */
[----:B-1----:R2:W5:Y:S01]  /*0200*/  LDG.E R47, desc[UR46][R2.64] ;  /* 0x0000002e022f7981 */ /* 0x002562000c1e1900 */
[----:B------:R-:W-:Y:S05]  /*0210*/  BRA `(.L_x_2) ;  /* 0x0000000000087947 */ /* 0x000fea0003800000 */
.L_x_3:
[----:B------:R-:W2:Y:S02]  /*0220*/  LDCU UR6, c[0x0][0x8a0] ;  /* 0x00011400ff0677ac */ /* 0x000ea40008000800 */
[----:B--2---:R-:W-:Y:S02]  /*0230*/  MOV R47, UR6 ;  /* 0x00000006002f7c02 */ /* 0x004fe40008000f00 */
.L_x_2:
[----:B------:R-:W-:Y:S01]  /*0240*/  IMAD.U32 R0, RZ, RZ, UR8 ;  /* 0x00000008ff007e24 */ /* 0x000fe2000f8e00ff */
[----:B------:R-:W-:Y:S04]  /*0250*/  BSSY.RECONVERGENT B0, `(.L_x_4) ;  /* 0x000000c000007945 */ /* 0x000fe80003800200 */
[C---:B------:R-:W-:Y:S02]  /*0260*/  ISETP.NE.OR P1, PT, R0.reuse, 0x1, !P5 ;  /* 0x000000010000780c */ /* 0x040fe40006f25670 */
[----:B------:R-:W-:-:S11]  /*0270*/  ISETP.NE.OR P0, PT, R0, 0x3, !P5 ;  /* 0x000000030000780c */ /* 0x000fd60006f05670 */
[----:B------:R-:W-:Y:S05]  /*0280*/  @P1 BRA `(.L_x_5) ;  /* 0x0000000000201947 */ /* 0x000fea0003800000 */
[----:B------:R-:W3:Y:S02]  /*0290*/  LDCU.64 UR6, c[0x0][0x348] ;  /* 0x00006900ff0677ac */ /* 0x000ee40008000a00 */
[----:B---3--:R-:W-:Y:S02]  /*02a0*/  UIADD3 UR10, UP1, UPT, UR6, 0x80, URZ ;  /* 0x00000080060a7890 */ /* 0x008fe4000ff3e0ff */
[----:B------:R-:W-:Y:S02]  /*02b0*/  UIADD3 UR6, UP0, UPT, UR6, 0x180, URZ ;  /* 0x0000018006067890 */ /* 0x000fe4000ff1e0ff */
[----:B------:R-:W-:Y:S02]  /*02c0*/  UIADD3.X UR11, UPT, UPT, URZ, UR7, URZ, UP1, !UPT ;  /* 0x00000007ff0b7290 */ /* 0x000fe40008ffe4ff */
[----:B------:R-:W-:-:S07]  /*02d0*/  UIADD3.X UR7, UPT, UPT, URZ, UR7, URZ, UP0, !UPT ;  /* 0x00000007ff077290 */ /* 0x000fce00087fe4ff */
[----:B------:R3:W-:Y:S02]  /*02e0*/  UTMACCTL.PF [UR10] ;  /* 0x000000000a0079b9 */ /* 0x0007e40008040000 */
[----:B------:R3:W-:Y:S02]  /*02f0*/  UTMACCTL.PF [UR6] ;  /* 0x00000000060079b9 */ /* 0x0007e40008040000 */
[----:B---3--:R-:W-:Y:S01]  /*0300*/  NOP ;  /* 0x0000000000007918 */ /* 0x008fe20000000000 */
.L_x_5:
[----:B------:R-:W-:Y:S05]  /*0310*/  BSYNC.RECONVERGENT B0 ;  /* 0x0000000000007941 */ /* 0x000fea0003800200 */
.L_x_4:
[----:B------:R-:W-:Y:S04]  /*0320*/  BSSY.RECONVERGENT B0, `(.L_x_6) ;  /* 0x000000a000007945 */ /* 0x000fe80003800200 */
        /* <DEDUP_REMOVED lines=9> */
.L_x_7:
[----:B------:R-:W-:Y:S05]  /*03c0*/  BSYNC.RECONVERGENT B0 ;  /* 0x0000000000007941 */ /* 0x000fea0003800200 */
.L_x_6:
[----:B------:R-:W3:Y:S01]  /*03d0*/  LDCU.64 UR6, c[0x0][0x888] ;  /* 0x00011100ff0677ac */ /* 0x000ee20008000a00 */
[----:B------:R-:W-:Y:S02]  /*03e0*/  UISETP.EQ.U32.AND UP1, UPT, UR4, URZ, UPT ;  /* 0x000000ff0400728c */ /* 0x000fe4000bf22070 */
[----:B------:R-:W-:Y:S02]  /*03f0*/  UPLOP3.LUT UP2, UPT, UPT, UPT, UPT, 0x80, 0x8 ;  /* 0x000000000008789c */ /* 0x000fe40003f4f070 */
[----:B---3--:R-:W-:-:S04]  /*0400*/  UISETP.NE.U32.AND UP0, UPT, UR6, URZ, UPT ;  /* 0x000000ff0600728c */ /* 0x008fc8000bf05070 */
[----:B------:R-:W-:-:S04]  /*0410*/  UISETP.NE.AND.EX UP0, UPT, UR7, URZ, UPT, UP0 ;  /* 0x000000ff0700728c */ /* 0x000fc8000bf05300 */
[----:B------:R-:W-:-:S04]  /*0420*/  UISETP.EQ.OR.EX UP3, UPT, UR5, URZ, !UP0, UP1 ;  /* 0x000000ff0500728c */ /* 0x000fc8000c762710 */
[----:B------:R-:W-:-:S05]  /*0430*/  UP2UR UR50, UPR, URZ, 0x8 ;  /* 0x00000008ff327883 */ /* 0x000fca0008000000 */
[----:B------:R-:W-:Y:S07]  /*0440*/  BRA.U !UP3, `(.L_x_8) ;  /* 0x000000010b207547 */ /* 0x000fee000b800000 */
[----:B------:R-:W-:Y:S01]  /*0450*/  UISETP.NE.U32.AND UP2, UPT, UR4, URZ, UPT ;  /* 0x000000ff0400728c */ /* 0x000fe2000bf45070 */
[----:B-----5:R-:W-:Y:S01]  /*0460*/  FSETP.NEU.AND P0, PT, R49, RZ, PT ;  /* 0x000000ff3100720b */ /* 0x020fe20003f0d000 */
[----:B------:R-:W-:Y:S02]  /*0470*/  USEL UR4, URZ, 0xffffffff, UP0 ;  /* 0xffffffffff047887 */ /* 0x000fe40008000000 */
[----:B------:R-:W-:-:S10]  /*0480*/  UISETP.NE.AND.EX UP2, UPT, UR5, URZ, UPT, UP2 ;  /* 0x000000ff0500728c */ /* 0x000fd4000bf45320 */
[----:B------:R-:W-:Y:S01]  /*0490*/  VOTEU.ANY UP1, P0 ;  /* 0x0000000000ff7886 */ /* 0x000fe20000020100 */
[----:B------:R-:W-:-:S04]  /*04a0*/  @!UP2 USEL UR4, URZ, 0xffffffff, UP1 ;  /* 0xffffffffff04a887 */ /* 0x000fc80008800000 */
[----:B------:R-:W-:-:S04]  /*04b0*/  ULOP3.LUT UR4, UR4, 0x1, URZ, 0xc0, !UPT ;  /* 0x0000000104047892 */ /* 0x000fc8000f8ec0ff */
[----:B------:R-:W-:-:S11]  /*04c0*/  UISETP.NE.U32.AND UP2, UPT, UR4, 0x1, UPT ;  /* 0x000000010400788c */ /* 0x000fd6000bf45070 */
.L_x_8:
[----:B-12---:R-:W1:Y:S01]  /*04d0*/  SHFL.IDX PT, R2, R101, RZ, 0x1f ;  /* 0x00001fff65027589 */ /* 0x006e6200000e0000 */
[----:B------:R-:W-:-:S04]  /*04e0*/  UISETP.NE.AND UP1, UPT, UR8, 0x2, UPT ;  /* 0x000000020800788c */ /* 0x000fc8000bf25270 */
[----:B------:R-:W-:Y:S01]  /*04f0*/  USEL UR6, URZ, 0x1, UP1 ;  /* 0x00000001ff067887 */ /* 0x000fe20008800000 */
[----:B-1----:R-:W-:-:S13]  /*0500*/  ISETP.NE.AND P0, PT, R2, RZ, PT ;  /* 0x000000ff0200720c */ /* 0x002fda0003f05270 */
[----:B------:R-:W-:Y:S05]  /*0510*/  @P0 BRA `(.L_x_9) ;  /* 0x0000000000d40947 */ /* 0x000fea0003800000 */
[----:B------:R-:W-:Y:S01]  /*0520*/  ELECT P0, URZ, PT ;  /* 0x0000000000ff782f */ /* 0x000fe20003800000 */
[----:B------:R-:W-:-:S12]  /*0530*/  BSSY.RECONVERGENT B0, `(.L_x_9) ;  /* 0x0000033000007945 */ /* 0x000fd80003800200 */
[----:B------:R-:W-:Y:S05]  /*0540*/  @!P0 BRA `(.L_x_10) ;  /* 0x0000000000c48947 */ /* 0x000fea0003800000 */
[----:B------:R-:W1:Y:S01]  /*0550*/  S2UR UR5, SR_CgaCtaId ;  /* 0x00000000000579c3 */ /* 0x000e620000008800 */
[----:B------:R-:W-:Y:S01]  /*0560*/  UMOV UR7, 0x400 ;  /* 0x0000040000077882 */ /* 0x000fe20000000000 */
[----:B------:R-:W-:Y:S02]  /*0570*/  UMOV UR4, 0x1 ;  /* 0x0000000100047882 */ /* 0x000fe40000000000 */
[----:B------:R-:W-:-:S04]  /*0580*/  UIADD3 UR10, UPT, UPT, -UR4, 0x100000, URZ ;  /* 0x00100000040a7890 */ /* 0x000fc8000fffe1ff */
[----:B------:R-:W-:Y:S02]  /*0590*/  USHF.L.U32 UR11, UR10, 0xb, URZ ;  /* 0x0000000b0a0b7899 */ /* 0x000fe400080006ff */
[----:B------:R-:W-:Y:S02]  /*05a0*/  USHF.L.U32 UR10, UR10, 0x1, URZ ;  /* 0x000000010a0a7899 */ /* 0x000fe400080006ff */
[----:B-1----:R-:W-:Y:S01]  /*05b0*/  ULEA UR5, UR5, UR7, 0x18 ;  /* 0x0000000705057291 */ /* 0x002fe2000f8ec0ff */
[----:B------:R-:W1:Y:S11]  /*05c0*/  FENCE.VIEW.ASYNC.S ;  /* 0x00000000000073c6 */ /* 0x000e760000000000 */
[----:B-1----:R1:W2:Y:S01]  /*05d0*/  SYNCS.EXCH.64 URZ, [UR5], UR10 ;  /* 0x0000000a05ff75b2 */ /* 0x0022a20008000100 */
[----:B------:R1:W3:Y:S01]  /*05e0*/  SYNCS.EXCH.64 URZ, [UR5+0xa0], UR10 ;  /* 0x0000a00a05ff75b2 */ /* 0x0002e20008000100 */
[----:B------:R1:W4:Y:S01]  /*05f0*/  SYNCS.EXCH.64 URZ, [UR5+0x8], UR10 ;  /* 0x0000080a05ff75b2 */ /* 0x0003220008000100 */
[----:B------:R1:W1:Y:S01]  /*0600*/  SYNCS.EXCH.64 URZ, [UR5+0xa8], UR10 ;  /* 0x0000a80a05ff75b2 */ /* 0x0002620008000100 */
        /* <DEDUP_REMOVED lines=36> */
[----:B--234-:R-:W-:Y:S01]  /*0850*/  NOP ;  /* 0x0000000000007918 */ /* 0x01cfe20000000000 */
.L_x_10:
[----:B-1----:R-:W-:Y:S05]  /*0860*/  BSYNC.RECONVERGENT B0 ;  /* 0x0000000000007941 */ /* 0x002fea0003800200 */
.L_x_9:
[----:B------:R-:W1:Y:S01]  /*0870*/  SHFL.IDX PT, R2, R101, RZ, 0x1f ;  /* 0x00001fff65027589 */ /* 0x000e6200000e0000 */
[----:B------:R-:W-:Y:S01]  /*0880*/  NOP ;  /* 0x0000000000007918 */ /* 0x000fe20000000000 */
[----:B-1----:R-:W-:-:S13]  /*0890*/  ISETP.NE.AND P0, PT, R2, 0x1, PT ;  /* 0x000000010200780c */ /* 0x002fda0003f05270 */
[----:B------:R-:W-:Y:S05]  /*08a0*/  @P0 BRA `(.L_x_11) ;  /* 0x0000000000580947 */ /* 0x000fea0003800000 */
[----:B------:R-:W1:Y:S01]  /*08b0*/  S2UR UR7, SR_CgaCtaId ;  /* 0x00000000000779c3 */ /* 0x000e620000008800 */
[----:B------:R-:W-:Y:S01]  /*08c0*/  UMOV UR9, 0x400 ;  /* 0x0000040000097882 */ /* 0x000fe20000000000 */
[----:B------:R-:W-:Y:S01]  /*08d0*/  UMOV UR5, 0x20 ;  /* 0x0000002000057882 */ /* 0x000fe20000000000 */
[----:B------:R-:W-:Y:S01]  /*08e0*/  UMOV UR4, 0x80 ;  /* 0x0000008000047882 */ /* 0x000fe20000000000 */
[----:B------:R-:W-:-:S04]  /*08f0*/  UIADD3 UR10, UPT, UPT, -UR5, 0x100000, URZ ;  /* 0x00100000050a7890 */ /* 0x000fc8000fffe1ff */
[----:B------:R-:W-:Y:S02]  /*0900*/  USHF.L.U32 UR11, UR10, 0xb, URZ ;  /* 0x0000000b0a0b7899 */ /* 0x000fe400080006ff */
[----:B------:R-:W-:Y:S02]  /*0910*/  USHF.L.U32 UR10, UR10, 0x1, URZ ;  /* 0x000000010a0a7899 */ /* 0x000fe400080006ff */
[----:B------:R-:W-:-:S04]  /*0920*/  UIADD3 UR4, UPT, UPT, -UR4, 0x100000, URZ ;  /* 0x0010000004047890 */ /* 0x000fc8000fffe1ff */
[----:B------:R-:W-:Y:S02]  /*0930*/  USHF.L.U32 UR5, UR4, 0xb, URZ ;  /* 0x0000000b04057899 */ /* 0x000fe400080006ff */
[----:B------:R-:W-:Y:S01]  /*0940*/  USHF.L.U32 UR4, UR4, 0x1, URZ ;  /* 0x0000000104047899 */ /* 0x000fe200080006ff */
[----:B------:R-:W-:Y:S01]  /*0950*/  ELECT P0, URZ, PT ;  /* 0x0000000000ff782f */ /* 0x000fe20003800000 */
[----:B-1----:R-:W-:Y:S01]  /*0960*/  ULEA UR7, UR7, UR9, 0x18 ;  /* 0x0000000907077291 */ /* 0x002fe2000f8ec0ff */
[----:B------:R-:W1:Y:S11]  /*0970*/  FENCE.VIEW.ASYNC.S ;  /* 0x00000000000073c6 */ /* 0x000e760000000000 */
[----:B-1----:R1:W2:Y:S01]  /*0980*/  SYNCS.EXCH.64 URZ, [UR7+0x140], UR10 ;  /* 0x0001400a07ff75b2 */ /* 0x0022a20008000100 */
[----:B------:R1:W3:Y:S01]  /*0990*/  SYNCS.EXCH.64 URZ, [UR7+0x160], UR4 ;  /* 0x0001600407ff75b2 */ /* 0x0002e20008000100 */
[----:B------:R1:W4:Y:S01]  /*09a0*/  SYNCS.EXCH.64 URZ, [UR7+0x148], UR10 ;  /* 0x0001480a07ff75b2 */ /* 0x0003220008000100 */
[----:B------:R1:W1:Y:S01]  /*09b0*/  SYNCS.EXCH.64 URZ, [UR7+0x168], UR4 ;  /* 0x0001680407ff75b2 */ /* 0x0002620008000100 */
[----:B------:R1:W1:Y:S01]  /*09c0*/  SYNCS.EXCH.64 URZ, [UR7+0x150], UR10 ;  /* 0x0001500a07ff75b2 */ /* 0x0002620008000100 */
[----:B------:R1:W1:Y:S01]  /*09d0*/  SYNCS.EXCH.64 URZ, [UR7+0x170], UR4 ;  /* 0x0001700407ff75b2 */ /* 0x0002620008000100 */
[----:B------:R1:W1:Y:S01]  /*09e0*/  SYNCS.EXCH.64 URZ, [UR7+0x158], UR10 ;  /* 0x0001580a07ff75b2 */ /* 0x0002620008000100 */
[----:B------:R1:W1:Y:S01]  /*09f0*/  SYNCS.EXCH.64 URZ, [UR7+0x178], UR4 ;  /* 0x0001780407ff75b2 */ /* 0x0002620008000100 */
[----:B------:R-:W-:Y:S01]  /*0a00*/  NOP ;  /* 0x0000000000007918 */ /* 0x000fe20000000000 */
.L_x_11:
[----:B------:R-:W2:Y:S01]  /*0a10*/  SHFL.IDX PT, R2, R101, RZ, 0x1f ;  /* 0x00001fff65027589 */ /* 0x000ea200000e0000 */
[----:B------:R-:W-:Y:S01]  /*0a20*/  NOP ;  /* 0x0000000000007918 */ /* 0x000fe20000000000 */
[----:B--2---:R-:W-:-:S13]  /*0a30*/  ISETP.NE.AND P0, PT, R2, 0x3, PT ;  /* 0x000000030200780c */ /* 0x004fda0003f05270 */
[----:B------:R-:W-:Y:S05]  /*0a40*/  @P0 BRA `(.L_x_12) ;  /* 0x0000000000300947 */ /* 0x000fea0003800000 */
[----:B-1----:R-:W1:Y:S01]  /*0a50*/  S2UR UR5, SR_CgaCtaId ;  /* 0x00000000000579c3 */ /* 0x002e620000008800 */
[----:B------:R-:W-:Y:S01]  /*0a60*/  UMOV UR7, 0x400 ;  /* 0x0000040000077882 */ /* 0x000fe20000000000 */
[----:B------:R-:W-:Y:S01]  /*0a70*/  UMOV UR4, 0x20 ;  /* 0x0000002000047882 */ /* 0x000fe20000000000 */
[----:B------:R-:W-:Y:S01]  /*0a80*/  ELECT P0, URZ, PT ;  /* 0x0000000000ff782f */ /* 0x000fe20003800000 */
[----:B------:R-:W-:-:S04]  /*0a90*/  UIADD3 UR10, UPT, UPT, -UR4, 0x100000, URZ ;  /* 0x00100000040a7890 */ /* 0x000fc8000fffe1ff */
[----:B------:R-:W-:Y:S02]  /*0aa0*/  USHF.L.U32 UR11, UR10, 0xb, URZ ;  /* 0x0000000b0a0b7899 */ /* 0x000fe400080006ff */
[----:B------:R-:W-:Y:S02]  /*0ab0*/  USHF.L.U32 UR10, UR10, 0x1, URZ ;  /* 0x000000010a0a7899 */ /* 0x000fe400080006ff */
[----:B-1----:R-:W-:Y:S01]  /*0ac0*/  ULEA UR5, UR5, UR7, 0x18 ;  /* 0x0000000705057291 */ /* 0x002fe2000f8ec0ff */
[----:B------:R-:W1:Y:S11]  /*0ad0*/  FENCE.VIEW.ASYNC.S ;  /* 0x00000000000073c6 */ /* 0x000e760000000000 */
[----:B-1----:R2:W1:Y:S01]  /*0ae0*/  SYNCS.EXCH.64 URZ, [UR5+0x180], UR10 ;  /* 0x0001800a05ff75b2 */ /* 0x0024620008000100 */
[----:B------:R2:W1:Y:S02]  /*0af0*/  SYNCS.EXCH.64 URZ, [UR5+0x188], UR10 ;  /* 0x0001880a05ff75b2 */ /* 0x0004640008000100 */
[----:B--2---:R-:W-:Y:S01]  /*0b00*/  NOP ;  /* 0x0000000000007918 */ /* 0x004fe20000000000 */
.L_x_12:
[----:B------:R-:W2:Y:S01]  /*0b10*/  SHFL.IDX PT, R2, R101, RZ, 0x1f ;  /* 0x00001fff65027589 */ /* 0x000ea200000e0000 */
[----:B------:R-:W-:Y:S01]  /*0b20*/  NOP ;  /* 0x0000000000007918 */ /* 0x000fe20000000000 */
[----:B--2---:R-:W-:-:S13]  /*0b30*/  ISETP.NE.AND P0, PT, R2, 0x4, PT ;  /* 0x000000040200780c */ /* 0x004fda0003f05270 */
[----:B------:R-:W-:Y:S05]  /*0b40*/  @P0 BRA `(.L_x_13) ;  /* 0x00000000004c0947 */ /* 0x000fea0003800000 */
[----:B-1----:R-:W1:Y:S01]  /*0b50*/  S2UR UR5, SR_CgaCtaId ;  /* 0x00000000000579c3 */ /* 0x002e620000008800 */
[----:B------:R-:W-:Y:S01]  /*0b60*/  UMOV UR9, 0x100 ;  /* 0x0000010000097882 */ /* 0x000fe20000000000 */
[----:B------:R-:W-:Y:S01]  /*0b70*/  UMOV UR7, 0x400 ;  /* 0x0000040000077882 */ /* 0x000fe20000000000 */
[----:B------:R-:W-:Y:S01]  /*0b80*/  USEL UR9, UR9, 0xe0, UP2 ;  /* 0x000000e009097887 */ /* 0x000fe20009000000 */
[----:B------:R-:W-:Y:S01]  /*0b90*/  UMOV UR4, 0x1 ;  /* 0x0000000100047882 */ /* 0x000fe20000000000 */
[----:B------:R-:W-:Y:S01]  /*0ba0*/  ELECT P0, URZ, PT ;  /* 0x0000000000ff782f */ /* 0x000fe20003800000 */
[----:B------:R-:W-:-:S04]  /*0bb0*/  UIADD3 UR10, UPT, UPT, -UR4, 0x100000, URZ ;  /* 0x00100000040a7890 */ /* 0x000fc8000fffe1ff */
[----:B------:R-:W-:Y:S02]  /*0bc0*/  USHF.L.U32 UR11, UR10, 0xb, URZ ;  /* 0x0000000b0a0b7899 */ /* 0x000fe400080006ff */
[----:B------:R-:W-:Y:S02]  /*0bd0*/  USHF.L.U32 UR10, UR10, 0x1, URZ ;  /* 0x000000010a0a7899 */ /* 0x000fe400080006ff */
[----:B------:R-:W-:-:S04]  /*0be0*/  UIADD3 UR12, UPT, UPT, -UR9, 0x100000, URZ ;  /* 0x00100000090c7890 */ /* 0x000fc8000fffe1ff */
[----:B------:R-:W-:Y:S02]  /*0bf0*/  USHF.L.U32 UR13, UR12, 0xb, URZ ;  /* 0x0000000b0c0d7899 */ /* 0x000fe400080006ff */
[----:B------:R-:W-:Y:S02]  /*0c00*/  USHF.L.U32 UR12, UR12, 0x1, URZ ;  /* 0x000000010c0c7899 */ /* 0x000fe400080006ff */
[----:B-1----:R-:W-:Y:S01]  /*0c10*/  ULEA UR5, UR5, UR7, 0x18 ;  /* 0x0000000705057291 */ /* 0x002fe2000f8ec0ff */
[----:B------:R-:W1:Y:S11]  /*0c20*/  FENCE.VIEW.ASYNC.S ;  /* 0x00000000000073c6 */ /* 0x000e760000000000 */
[----:B-1----:R2:W1:Y:S01]  /*0c30*/  SYNCS.EXCH.64 URZ, [UR5+0x190], UR10 ;  /* 0x0001900a05ff75b2 */ /* 0x0024620008000100 */
[----:B------:R2:W1:Y:S01]  /*0c40*/  SYNCS.EXCH.64 URZ, [UR5+0x1a0], UR12 ;  /* 0x0001a00c05ff75b2 */ /* 0x0004620008000100 */
[----:B------:R2:W1:Y:S01]  /*0c50*/  SYNCS.EXCH.64 URZ, [UR5+0x198], UR10 ;  /* 0x0001980a05ff75b2 */ /* 0x0004620008000100 */
[----:B------:R2:W1:Y:S02]  /*0c60*/  SYNCS.EXCH.64 URZ, [UR5+0x1a8], UR12 ;  /* 0x0001a80c05ff75b2 */ /* 0x0004640008000100 */
[----:B--2---:R-:W-:Y:S01]  /*0c70*/  NOP ;  /* 0x0000000000007918 */ /* 0x004fe20000000000 */
.L_x_13:
[----:B------:R-:W2:Y:S01]  /*0c80*/  SHFL.IDX PT, R2, R101, RZ, 0x1f ;  /* 0x00001fff65027589 */ /* 0x000ea200000e0000 */
[----:B------:R-:W-:Y:S01]  /*0c90*/  NOP ;  /* 0x0000000000007918 */ /* 0x000fe20000000000 */
[----:B--2---:R-:W-:-:S13]  /*0ca0*/  ISETP.NE.AND P0, PT, R2, 0x5, PT ;  /* 0x000000050200780c */ /* 0x004fda0003f05270 */
[----:B------:R-:W-:Y:S05]  /*0cb0*/  @P0 BRA `(.L_x_14) ;  /* 0x0000000000580947 */ /* 0x000fea0003800000 */
[----:B-1----:R-:W1:Y:S01]  /*0cc0*/  S2UR UR7, SR_CgaCtaId ;  /* 0x00000000000779c3 */ /* 0x002e620000008800 */
        /* <DEDUP_REMOVED lines=12> */
[----:B-1----:R2:W1:Y:S01]  /*0d90*/  SYNCS.EXCH.64 URZ, [UR7+0x1b0], UR10 ;  /* 0x0001b00a07ff75b2 */ /* 0x0024620008000100 */
[----:B------:R2:W1:Y:S01]  /*0da0*/  SYNCS.EXCH.64 URZ, [UR7+0x1d0], UR4 ;  /* 0x0001d00407ff75b2 */ /* 0x0004620008000100 */
[----:B------:R2:W1:Y:S01]  /*0db0*/  SYNCS.EXCH.64 URZ, [UR7+0x1b8], UR10 ;  /* 0x0001b80a07ff75b2 */ /* 0x0004620008000100 */
[----:B------:R2:W1:Y:S01]  /*0dc0*/  SYNCS.EXCH.64 URZ, [UR7+0x1d8], UR4 ;  /* 0x0001d80407ff75b2 */ /* 0x0004620008000100 */
[----:B------:R2:W1:Y:S01]  /*0dd0*/  SYNCS.EXCH.64 URZ, [UR7+0x1c0], UR10 ;  /* 0x0001c00a07ff75b2 */ /* 0x0004620008000100 */
[----:B------:R2:W1:Y:S01]  /*0de0*/  SYNCS.EXCH.64 URZ, [UR7+0x1e0], UR4 ;  /* 0x0001e00407ff75b2 */ /* 0x0004620008000100 */
[----:B------:R2:W1:Y:S01]  /*0df0*/  SYNCS.EXCH.64 URZ, [UR7+0x1c8], UR10 ;  /* 0x0001c80a07ff75b2 */ /* 0x0004620008000100 */
[----:B------:R2:W1:Y:S02]  /*0e00*/  SYNCS.EXCH.64 URZ, [UR7+0x1e8], UR4 ;  /* 0x0001e80407ff75b2 */ /* 0x0004640008000100 */
[----:B--2---:R-:W-:Y:S01]  /*0e10*/  NOP ;  /* 0x0000000000007918 */ /* 0x004fe20000000000 */
.L_x_14:
        /* <DEDUP_REMOVED lines=18> */
.L_x_15:
[----:B-1----:R-:W1:Y:S01]  /*0f40*/  S2UR UR5, SR_CTAID.X ;  /* 0x00000000000579c3 */ /* 0x002e620000002500 */
[----:B------:R-:W-:-:S05]  /*0f50*/  CS2R.32 R95, SR_CgaSize ;  /* 0x00000000005f7805 */ /* 0x000fca0000008a00 */
[----:B------:R-:W-:-:S05]  /*0f60*/  IMAD R95, R95, -0xa0, RZ ;  /* 0xffffff605f5f7824 */ /* 0x000fca00078e02ff */
[----:B------:R-:W-:-:S14]  /*0f70*/  R2UR UR9, R95 ;  /* 0x000000005f0972ca */ /* 0x000fdc00000e0000 */
[----:B------:R-:W2:Y:S01]  /*0f80*/  LDCU UR9, c[0x0][UR9+0x2b0] ;  /* 0x00005600090977ac */ /* 0x000ea20008000800 */
[----:B------:R-:W-:Y:S01]  /*0f90*/  NOP ;  /* 0x0000000000007918 */ /* 0x000fe20000000000 */
[----:B------:R-:W-:-:S05]  /*0fa0*/  CS2R.32 R95, SR_CgaSize ;  /* 0x00000000005f7805 */ /* 0x000fca0000008a00 */
[----:B------:R-:W-:-:S05]  /*0fb0*/  IMAD R95, R95, -0xa0, RZ ;  /* 0xffffff605f5f7824 */ /* 0x000fca00078e02ff */
[----:B------:R-:W-:-:S14]  /*0fc0*/  R2UR UR7, R95 ;  /* 0x000000005f0772ca */ /* 0x000fdc00000e0000 */
[----:B------:R-:W3:Y:S01]  /*0fd0*/  LDCU UR7, c[0x0][UR7+0x2b4] ;  /* 0x00005680070777ac */ /* 0x000ee20008000800 */
[----:B------:R-:W4:Y:S08]  /*0fe0*/  S2UR UR4, SR_CTAID.Y ;  /* 0x00000000000479c3 */ /* 0x000f300000002600 */
[----:B------:R-:W3:Y:S01]  /*0ff0*/  LDC R10, c[0x0][0xb24] ;  /* 0x0002c900ff0a7b82 */ /* 0x000ee20000000800 */
[----:B-1----:R-:W-:-:S02]  /*1000*/  I2FP.F32.U32 R95, UR5 ;  /* 0x00000005005f7c45 */ /* 0x002fc40008201000 */
[----:B------:R-:W-:-:S05]  /*1010*/  CS2R.32 R3, SR_CgaSize ;  /* 0x0000000000037805 */ /* 0x000fca0000008a00 */
[----:B------:R-:W-:-:S06]  /*1020*/  IMAD R3, R3, -0xa0, RZ ;  /* 0xffffff6003037824 */ /* 0x000fcc00078e02ff */
[----:B------:R-:W1:Y:S01]  /*1030*/  LDC R3, c[0x0][R3+0x2a0] ;  /* 0x0000a80003037b82 */ /* 0x000e620000000800 */
[----:B------:R-:W-:Y:S01]  /*1040*/  MOV R15, UR5 ;  /* 0x00000005000f7c02 */ /* 0x000fe20008000f00 */
[----:B--2---:R-:W-:Y:S01]  /*1050*/  FMUL R95, R95, UR9 ;  /* 0x000000095f5f7c20 */ /* 0x004fe20008400000 */
[----:B----4-:R-:W-:Y:S02]  /*1060*/  I2FP.F32.U32 R94, UR4 ;  /* 0x00000004005e7c45 */ /* 0x010fe40008201000 */
[----:B------:R-:W-:-:S05]  /*1070*/  CS2R.32 R2, SR_CgaSize ;  /* 0x0000000000027805 */ /* 0x000fca0000008a00 */
[----:B------:R-:W-:-:S06]  /*1080*/  IMAD R2, R2, -0xa0, RZ ;  /* 0xffffff6002027824 */ /* 0x000fcc00078e02ff */
[----:B------:R-:W2:Y:S01]  /*1090*/  LDC R2, c[0x0][R2+0x2a4] ;  /* 0x0000a90002027b82 */ /* 0x000ea20000000800 */
[----:B------:R-:W-:Y:S01]  /*10a0*/  MOV R14, UR4 ;  /* 0x00000004000e7c02 */ /* 0x000fe20008000f00 */
[----:B------:R-:W4:Y:S01]  /*10b0*/  F2I.U32.TRUNC.NTZ R95, R95 ;  /* 0x0000005f005f7305 */ /* 0x000f22000020f000 */
[----:B---3--:R-:W-:-:S05]  /*10c0*/  FMUL R94, R94, UR7 ;  /* 0x000000075e5e7c20 */ /* 0x008fca0008400000 */
[----:B------:R-:W-:Y:S01]  /*10d0*/  BAR.SYNC.DEFER_BLOCKING 0x0 ;  /* 0x0000000000007b1d */ /* 0x000fe20000010000 */
[----:B------:R-:W-:-:S05]  /*10e0*/  ISETP.GE.AND P0, PT, R10, 0x1, PT ;  /* 0x000000010a00780c */ /* 0x000fca0003f06270 */
[----:B------:R-:W3:Y:S02]  /*10f0*/  F2I.U32.TRUNC.NTZ R94, R94 ;  /* 0x0000005e005e7305 */ /* 0x000ee4000020f000 */
[----:B------:R-:W2:Y:S01]  /*1100*/  S2UR UR36, SR_CTAID.Z ;  /* 0x00000000002479c3 */ /* 0x000ea20000002700 */
[----:B----4-:R-:W-:-:S05]  /*1110*/  IADD3 R95, PT, PT, -R95, RZ, RZ ;  /* 0x000000ff5f5f7210 */ /* 0x010fca0007ffe1ff */
[----:B-1----:R-:W-:Y:S01]  /*1120*/  IMAD R95, R3, R95, UR5 ;  /* 0x00000005035f7e24 */ /* 0x002fe2000f8e025f */
[----:B---3--:R-:W-:-:S05]  /*1130*/  IADD3 R94, PT, PT, -R94, RZ, RZ ;  /* 0x000000ff5e5e7210 */ /* 0x008fca0007ffe1ff */
[----:B--2---:R-:W-:Y:S01]  /*1140*/  IMAD R94, R2, R94, UR4 ;  /* 0x00000004025e7e24 */ /* 0x004fe2000f8e025e */
[----:B------:R-:W-:Y:S06]  /*1150*/  @!P0 BRA `(.L_x_16) ;  /* 0x0000000000b88947 */ /* 0x000fec0003800000 */
[----:B------:R-:W1:Y:S01]  /*1160*/  LDC.64 R4, c[0x0][0xb18] ;  /* 0x0002c600ff047b82 */ /* 0x000e620000000a00 */
[----:B------:R-:W-:-:S07]  /*1170*/  ISETP.NE.AND P0, PT, R10, 0x1, PT ;  /* 0x000000010a00780c */ /* 0x000fce0003f05270 */
[----:B------:R-:W2:Y:S08]  /*1180*/  LDC R9, c[0x0][0xb0c] ;  /* 0x0002c300ff097b82 */ /* 0x000eb00000000800 */
[----:B------:R-:W3:Y:S08]  /*1190*/  LDC R12, c[0x0][0x370] ;  /* 0x0000dc00ff0c7b82 */ /* 0x000ef00000000800 */
[----:B------:R-:W4:Y:S01]  /*11a0*/  LDC R11, c[0x0][0x374] ;  /* 0x0000dd00ff0b7b82 */ /* 0x000f220000000800 */
[----:B-1----:R-:W-:-:S07]  /*11b0*/  ISETP.NE.AND P1, PT, R4, 0x1, PT ;  /* 0x000000010400780c */ /* 0x002fce0003f25270 */
[----:B------:R-:W3:Y:S01]  /*11c0*/  LDC.64 R6, c[0x0][0xb10] ;  /* 0x0002c400ff067b82 */ /* 0x000ee20000000a00 */
[----:B--2---:R-:W-:-:S07]  /*11d0*/  ISETP.NE.AND P2, PT, R9, 0x1, PT ;  /* 0x000000010900780c */ /* 0x004fce0003f45270 */
[----:B------:R-:W1:Y:S08]  /*11e0*/  LDC R8, c[0x0][0xb20] ;  /* 0x0002c800ff087b82 */ /* 0x000e700000000800 */
[----:B------:R-:W2:Y:S01]  /*11f0*/  LDC.64 R2, c[0x0][0xb28] ;  /* 0x0002ca00ff027b82 */ /* 0x000ea20000000a00 */
[----:B----4-:R-:W-:-:S04]  /*1200*/  IMAD.HI.U32 R13, R11, R5, RZ ;  /* 0x000000050b0d7227 */ /* 0x010fc800078e00ff */
[----:B------:R-:W-:-:S04]  /*1210*/  IMAD.HI.U32 R5, R14, R5, RZ ;  /* 0x000000050e057227 */ /* 0x000fc800078e00ff */
[----:B---3--:R-:W-:-:S05]  /*1220*/  IMAD.HI.U32 R16, R12, R6, RZ ;  /* 0x000000060c107227 */ /* 0x008fca00078e00ff */
[-C--:B------:R-:W-:Y:S01]  /*1230*/  @P2 SHF.R.U32.HI R12, RZ, R7.reuse, R16 ;  /* 0x00000007ff0c2219 */ /* 0x080fe20000011610 */
[----:B------:R-:W-:Y:S01]  /*1240*/  IMAD.HI.U32 R16, R15, R6, RZ ;  /* 0x000000060f107227 */ /* 0x000fe200078e00ff */
[-C--:B-1----:R-:W-:Y:S02]  /*1250*/  @P1 SHF.R.U32.HI R11, RZ, R8.reuse, R13 ;  /* 0x00000008ff0b1219 */ /* 0x082fe4000001160d */
[----:B------:R-:W-:Y:S02]  /*1260*/  SHF.R.U32.HI R5, RZ, R8, R5 ;  /* 0x00000008ff057219 */ /* 0x000fe40000011605 */
[----:B------:R-:W-:Y:S02]  /*1270*/  SHF.R.U32.HI R16, RZ, R7, R16 ;  /* 0x00000007ff107219 */ /* 0x000fe40000011610 */
[----:B------:R-:W-:Y:S01]  /*1280*/  SEL R5, R14, R5, !P1 ;  /* 0x000000050e057207 */ /* 0x000fe20004800000 */
[----:B--2---:R-:W-:Y:S01]  /*1290*/  IMAD.HI.U32 R13, R11, R2, RZ ;  /* 0x000000020b0d7227 */ /* 0x004fe200078e00ff */
[----:B------:R-:W-:-:S03]  /*12a0*/  SEL R16, R15, R16, !P2 ;  /* 0x000000100f107207 */ /* 0x000fc60005000000 */
[----:B------:R-:W-:Y:S01]  /*12b0*/  IMAD.HI.U32 R6, R12, R2, RZ ;  /* 0x000000020c067227 */ /* 0x000fe200078e00ff */
[----:B------:R-:W-:-:S04]  /*12c0*/  @P0 SHF.R.U32.HI R11, RZ, R3, R13 ;  /* 0x00000003ff0b0219 */ /* 0x000fc8000001160d */
[----:B------:R-:W-:Y:S01]  /*12d0*/  @P0 SHF.R.U32.HI R12, RZ, R3, R6 ;  /* 0x00000003ff0c0219 */ /* 0x000fe20000011606 */
[----:B------:R-:W-:-:S04]  /*12e0*/  IMAD R11, R11, R10, RZ ;  /* 0x0000000a0b0b7224 */ /* 0x000fc800078e02ff */
[----:B------:R-:W-:Y:S01]  /*12f0*/  IMAD R6, R12, R10, RZ ;  /* 0x0000000a0c067224 */ /* 0x000fe200078e02ff */
[----:B------:R-:W-:-:S04]  /*1300*/  ISETP.GE.AND P1, PT, R5, R11, PT ;  /* 0x0000000b0500720c */ /* 0x000fc80003f26270 */
[----:B------:R-:W-:Y:S01]  /*1310*/  ISETP.GE.OR P1, PT, R16, R6, P1 ;  /* 0x000000061000720c */ /* 0x000fe20000f26670 */
[----:B------:R-:W-:-:S05]  /*1320*/  IMAD.HI.U32 R6, R5, R2, RZ ;  /* 0x0000000205067227 */ /* 0x000fca00078e00ff */
[----:B------:R-:W-:-:S04]  /*1330*/  SHF.R.U32.HI R6, RZ, R3, R6 ;  /* 0x00000003ff067219 */ /* 0x000fc80000011606 */
[----:B------:R-:W-:-:S03]  /*1340*/  SEL R6, R5, R6, !P0 ;  /* 0x0000000605067207 */ /* 0x000fc60004000000 */
[----:B------:R-:W-:Y:S01]  /*1350*/  @!P1 IMAD.HI.U32 R7, R16, R2, RZ ;  /* 0x0000000210079227 */ /* 0x000fe200078e00ff */
[----:B------:R-:W-:-:S04]  /*1360*/  IADD3 R2, PT, PT, -R6, RZ, RZ ;  /* 0x000000ff06027210 */ /* 0x000fc80007ffe1ff */
[----:B------:R-:W-:Y:S01]  /*1370*/  @!P1 SHF.R.U32.HI R3, RZ, R3, R7 ;  /* 0x00000003ff039219 */ /* 0x000fe20000011607 */
[----:B------:R-:W-:Y:S01]  /*1380*/  IMAD R2, R10, R2, R5 ;  /* 0x000000020a027224 */ /* 0x000fe200078e0205 */
[----:B------:R-:W-:Y:S02]  /*1390*/  IADD3 R7, PT, PT, -R5, RZ, RZ ;  /* 0x000000ff05077210 */ /* 0x000fe40007ffe1ff */
[----:B------:R-:W-:-:S03]  /*13a0*/  @!P1 SEL R3, R16, R3, !P0 ;  /* 0x0000000310039207 */ /* 0x000fc60004000000 */
[----:B------:R-:W-:Y:S02]  /*13b0*/  IMAD R7, R4, R7, R14 ;  /* 0x0000000704077224 */ /* 0x000fe400078e020e */
[--C-:B------:R-:W-:Y:S02]  /*13c0*/  @!P1 IMAD.IADD R6, R6, 0x1, -R3.reuse ;  /* 0x0000000106069824 */ /* 0x100fe400078e0a03 */
[----:B------:R-:W-:Y:S01]  /*13d0*/  @!P1 IMAD R3, R2, R12, R3 ;  /* 0x0000000c02039224 */ /* 0x000fe200078e0203 */
[----:B------:R-:W-:Y:S01]  /*13e0*/  IADD3 R2, PT, PT, -R16, RZ, RZ ;  /* 0x000000ff10027210 */ /* 0x000fe20007ffe1ff */
[----:B------:R-:W-:Y:S02]  /*13f0*/  @!P1 IMAD R5, R6, R10, R16 ;  /* 0x0000000a06059224 */ /* 0x000fe400078e0210 */
[----:B------:R-:W-:Y:S02]  /*1400*/  @!P1 IMAD.MOV.U32 R16, RZ, RZ, R3 ;  /* 0x000000ffff109224 */ /* 0x000fe400078e0003 */
[----:B------:R-:W-:-:S02]  /*1410*/  IMAD R2, R9, R2, R15 ;  /* 0x0000000209027224 */ /* 0x000fc400078e020f */
[----:B------:R-:W-:Y:S02]  /*1420*/  IMAD R14, R5, R4, R7 ;  /* 0x00000004050e7224 */ /* 0x000fe400078e0207 */
[----:B------:R-:W-:Y:S02]  /*1430*/  IMAD R15, R16, R9, R2 ;  /* 0x00000009100f7224 */ /* 0x000fe400078e0202 */
.L_x_16:
[----:B------:R-:W1:Y:S01]  /*1440*/  LDCU UR4, c[0x0][0xb30] ;  /* 0x00016600ff0477ac */ /* 0x000e620008000800 */
[----:B------:R-:W2:Y:S08]  /*1450*/  S2UR UR37, SR_CgaCtaId ;  /* 0x00000000002579c3 */ /* 0x000eb00000008800 */
[----:B------:R-:W3:Y:S01]  /*1460*/  LDC R40, c[0x0][0xb24] ;  /* 0x0002c900ff287b82 */ /* 0x000ee20000000800 */
[----:B-1----:R-:W-:-:S09]  /*1470*/  UISETP.NE.AND UP1, UPT, UR4, 0x1, UPT ;  /* 0x000000010400788c */ /* 0x002fd2000bf25270 */
[----:B--2---:R-:W-:Y:S05]  /*1480*/  BRA.U UP1, `(.L_x_17) ;  /* 0x0000000101407547 */ /* 0x004fea000b800000 */
[----:B------:R-:W1:Y:S08]  /*1490*/  LDC.64 R4, c[0x0][0xb10] ;  /* 0x0002c400ff047b82 */ /* 0x000e700000000a00 */
[----:B------:R-:W2:Y:S08]  /*14a0*/  LDC.64 R2, c[0x0][0xb18] ;  /* 0x0002c600ff027b82 */ /* 0x000eb00000000a00 */
[----:B------:R-:W4:Y:S08]  /*14b0*/  LDC R6, c[0x0][0xb20] ;  /* 0x0002c800ff067b82 */ /* 0x000f300000000800 */
[----:B------:R-:W3:Y:S01]  /*14c0*/  LDC R7, c[0x0][0xb0c] ;  /* 0x0002c300ff077b82 */ /* 0x000ee20000000800 */
[----:B-1----:R-:W-:-:S05]  /*14d0*/  IMAD.HI.U32 R4, R15, R4, RZ ;  /* 0x000000040f047227 */ /* 0x002fca00078e00ff */
[----:B------:R-:W-:Y:S01]  /*14e0*/  SHF.R.U32.HI R4, RZ, R5, R4 ;  /* 0x00000005ff047219 */ /* 0x000fe20000011604 */
[----:B--2---:R-:W-:Y:S01]  /*14f0*/  IMAD.HI.U32 R3, R14, R3, RZ ;  /* 0x000000030e037227 */ /* 0x004fe200078e00ff */
[----:B------:R-:W-:-:S04]  /*1500*/  ISETP.NE.AND P0, PT, R2, 0x1, PT ;  /* 0x000000010200780c */ /* 0x000fc80003f05270 */
[----:B----4-:R-:W-:-:S04]  /*1510*/  SHF.R.U32.HI R3, RZ, R6, R3 ;  /* 0x00000006ff037219 */ /* 0x010fc80000011603 */
[----:B------:R-:W-:Y:S02]  /*1520*/  SEL R3, R14, R3, !P0 ;  /* 0x000000030e037207 */ /* 0x000fe40004000000 */
[----:B---3--:R-:W-:-:S04]  /*1530*/  ISETP.NE.AND P1, PT, R7, 0x1, PT ;  /* 0x000000010700780c */ /* 0x008fc80003f25270 */
[----:B------:R-:W-:-:S05]  /*1540*/  SEL R4, R15, R4, !P1 ;  /* 0x000000040f047207 */ /* 0x000fca0004800000 */
[----:B------:R-:W-:Y:S02]  /*1550*/  IMAD.IADD R5, R3, 0x1, -R4 ;  /* 0x0000000103057824 */ /* 0x000fe400078e0a04 */
[----:B------:R-:W-:Y:S02]  /*1560*/  IMAD.IADD R3, R4, 0x1, -R3 ;  /* 0x0000000104037824 */ /* 0x000fe400078e0a03 */
[----:B------:R-:W-:Y:S02]  /*1570*/  IMAD R15, R5, R7, R15 ;  /* 0x00000007050f7224 */ /* 0x000fe400078e020f */
[----:B------:R-:W-:-:S07]  /*1580*/  IMAD R14, R3, R2, R14 ;  /* 0x00000002030e7224 */ /* 0x000fce00078e020e */
.L_x_17:
[----:B------:R-:W-:Y:S01]  /*1590*/  BAR.SYNC.DEFER_BLOCKING 0x0 ;  /* 0x0000000000007b1d */ /* 0x000fe20000010000 */
[----:B------:R-:W-:Y:S01]  /*15a0*/  UISETP.NE.AND UP1, UPT, UR8, 0x2, UPT ;  /* 0x000000020800788c */ /* 0x000fe2000bf25270 */
[----:B------:R-:W-:Y:S02]  /*15b0*/  ISETP.NE.OR P5, PT, R0, 0x2, !P5 ;  /* 0x000000020000780c */ /* 0x000fe40006fa5670 */
[----:B------:R-:W-:-:S06]  /*15c0*/  LOP3.LUT R2, R108, 0x1f, RZ, 0xc0, !PT ;  /* 0x0000001f6c027812 */ /* 0x000fcc00078ec0ff */
[----:B------:R-:W-:Y:S05]  /*15d0*/  BRA.U UP1, `(.L_x_18) ;  /* 0x00000019019c7547 */ /* 0x000fea000b800000 */
[----:B------:R-:W1:Y:S01]  /*15e0*/  LDCU UR13, c[0x0][0x38c] ;  /* 0x00007180ff0d77ac */ /* 0x000e620008000800 */
[----:B------:R-:W2:Y:S01]  /*15f0*/  LDC R8, c[0x0][0x370] ;  /* 0x0000dc00ff087b82 */ /* 0x000ea20000000800 */
[----:B------:R-:W-:Y:S01]  /*1600*/  PLOP3.LUT P1, PT, PT, PT, UP2, 0x80, 0x8 ;  /* 0x000000000008781c */ /* 0x000fe20003f2f028 */
[----:B------:R-:W-:Y:S01]  /*1610*/  IMAD.MOV.U32 R17, RZ, RZ, 0x1 ;  /* 0x00000001ff117424 */ /* 0x000fe200078e00ff */
[----:B------:R-:W-:Y:S01]  /*1620*/  ISETP.EQ.OR P4, PT, R2, RZ, P5 ;  /* 0x000000ff0200720c */ /* 0x000fe20002f82670 */
[----:B------:R-:W-:Y:S01]  /*1630*/  IMAD.MOV.U32 R16, RZ, RZ, RZ ;  /* 0x000000ffff107224 */ /* 0x000fe200078e00ff */
[----:B------:R-:W-:Y:S02]  /*1640*/  PLOP3.LUT P1, PT, P1, PT, PT, 0x8, 0x80 ;  /* 0x000000000080781c */ /* 0x000fe40000f2e170 */
[----:B------:R-:W-:Y:S01]  /*1650*/  CS2R R12, SRZ ;  /* 0x00000000000c7805 */ /* 0x000fe2000001ff00 */
[----:B------:R-:W-:Y:S01]  /*1660*/  IMAD.MOV.U32 R11, RZ, RZ, 0x1 ;  /* 0x00000001ff0b7424 */ /* 0x000fe200078e00ff */
[----:B------:R-:W4:Y:S01]  /*1670*/  LDC R0, c[0x0][0x374] ;  /* 0x0000dd00ff007b82 */ /* 0x000f220000000800 */
[----:B------:R-:W2:Y:S01]  /*1680*/  LDCU.64 UR22, c[0x0][0x348] ;  /* 0x00006900ff1677ac */ /* 0x000ea20008000a00 */
[----:B------:R-:W-:Y:S01]  /*1690*/  UMOV UR6, URZ ;  /* 0x000000ff00067c82 */ /* 0x000fe20008000000 */
[----:B-1----:R-:W-:-:S04]  /*16a0*/  UIADD3 UR5, UPT, UPT, UR13, 0x1f, URZ ;  /* 0x0000001f0d057890 */ /* 0x002fc8000fffe0ff */
[----:B------:R-:W-:-:S04]  /*16b0*/  USHF.R.S32.HI UR4, URZ, 0x1f, UR5 ;  /* 0x0000001fff047899 */ /* 0x000fc80008011405 */
[----:B------:R-:W-:-:S04]  /*16c0*/  ULEA.HI UR4, UR4, UR5, URZ, 0x5 ;  /* 0x0000000504047291 */ /* 0x000fc8000f8f28ff */
[----:B------:R-:W-:Y:S02]  /*16d0*/  USHF.R.S32.HI UR15, URZ, 0x5, UR4 ;  /* 0x00000005ff0f7899 */ /* 0x000fe40008011404 */
[----:B------:R-:W-:Y:S02]  /*16e0*/  UIADD3 UR4, UPT, UPT, UR13, -0x1, URZ ;  /* 0xffffffff0d047890 */ /* 0x000fe4000fffe0ff */
[----:B------:R-:W-:Y:S02]  /*16f0*/  UISETP.LT.U32.AND UP0, UPT, UR15, 0x14, UPT ;  /* 0x000000140f00788c */ /* 0x000fe4000bf01070 */
[----:B------:R-:W-:Y:S02]  /*1700*/  UISETP.GE.U32.AND UP1, UPT, UR4, -0x3f, UPT ;  /* 0xffffffc10400788c */ /* 0x000fe4000bf26070 */
[----:B------:R-:W-:Y:S02]  /*1710*/  USEL UR14, UR15, 0x14, UP0 ;  /* 0x000000140f0e7887 */ /* 0x000fe40008000000 */
[----:B------:R-:W-:-:S02]  /*1720*/  UIADD3 UR13, UPT, UPT, UR13, 0x3e, URZ ;  /* 0x0000003e0d0d7890 */ /* 0x000fc4000fffe0ff */
[----:B------:R-:W-:Y:S02]  /*1730*/  UIADD3 UR5, UPT, UPT, UR14, -0x1, URZ ;  /* 0xffffffff0e057890 */ /* 0x000fe4000fffe0ff */
[----:B------:R-:W-:-:S03]  /*1740*/  UIADD3 UR7, UPT, UPT, UR15, -UR14, URZ ;  /* 0x8000000e0f077290 */ /* 0x000fc6000fffe0ff */
[----:B------:R-:W-:-:S04]  /*1750*/  @UP1 UIADD3 UR5, UPT, UPT, UR14, URZ, URZ ;  /* 0x000000ff0e051290 */ /* 0x000fc8000fffe0ff */
[----:B--2---:R-:W-:-:S12]  /*1760*/  UIADD3 UR5, UPT, UPT, UR5, 0x1, URZ ;  /* 0x0000000105057890 */ /* 0x004fd8000fffe0ff */
.L_x_36:
[----:B------:R-:W-:Y:S01]  /*1770*/  UISETP.NE.AND UP0, UPT, UR37, URZ, UPT ;  /* 0x000000ff2500728c */ /* 0x000fe2000bf05270 */
[----:B------:R-:W1:Y:S08]  /*1780*/  S2UR UR37, SR_CgaCtaId ;  /* 0x00000000002579c3 */ /* 0x000e700000008800 */
[----:B------:R-:W-:Y:S05]  /*1790*/  BRA.U UP0, `(.L_x_19) ;  /* 0x0000000100347547 */ /* 0x000fea000b800000 */
[----:B------:R-:W2:Y:S01]  /*17a0*/  S2R R2, SR_CgaCtaId ;  /* 0x0000000000027919 */ /* 0x000ea20000008800 */
[----:B------:R-:W-:-:S04]  /*17b0*/  MOV R3, 0x400 ;  /* 0x0000040000037802 */ /* 0x000fc80000000f00 */
[----:B--2---:R-:W-:Y:S02]  /*17c0*/  LEA R2, R2, R3, 0x18 ;  /* 0x0000000302027211 */ /* 0x004fe400078ec0ff */
[----:B------:R-:W-:-:S03]  /*17d0*/  SHF.L.U32 R3, R11, 0x1f, RZ ;  /* 0x0000001f0b037819 */ /* 0x000fc600000006ff */
[----:B------:R-:W-:-:S04]  /*17e0*/  IMAD R2, R12, 0x8, R2 ;  /* 0x000000080c027824 */ /* 0x000fc800078e0202 */
[----:B------:R-:W2:Y:S02]  /*17f0*/  SYNCS.PHASECHK.TRANS64.TRYWAIT P0, [R2+URZ+0x200], R3 ;  /* 0x00020003020075a7 */ /* 0x000ea400080011ff */
[----:B--2---:R-:W-:Y:S05]  /*1800*/  @!P0 BRA `(.L_x_20) ;  /* 0x0000008000708947 */ /* 0x004fea0003800000 */
.L_x_142:
[----:B------:R-:W-:Y:S01]  /*1810*/  VIADD R12, R12, 0x1 ;  /* 0x000000010c0c7836 */ /* 0x000fe20000000000 */
[----:B------:R2:W-:Y:S04]  /*1820*/  SYNCS.ARRIVE.TRANS64.A1T0 RZ, [R2+URZ+0x1f0], RZ ;  /* 0x0001f0ff02ff79a7 */ /* 0x0005e800081000ff */
[----:B------:R-:W-:-:S04]  /*1830*/  ISETP.NE.AND P0, PT, R12, 0x2, PT ;  /* 0x000000020c00780c */ /* 0x000fc80003f05270 */
[----:B------:R-:W-:Y:S02]  /*1840*/  SEL R12, R12, RZ, P0 ;  /* 0x000000ff0c0c7207 */ /* 0x000fe40000000000 */
[----:B--2---:R-:W-:-:S04]  /*1850*/  SEL R2, RZ, 0x1, P0 ;  /* 0x00000001ff027807 */ /* 0x004fc80000000000 */
[----:B------:R-:W-:-:S07]  /*1860*/  LOP3.LUT R11, R11, R2, RZ, 0x3c, !PT ;  /* 0x000000020b0b7212 */ /* 0x000fce00078e3cff */
.L_x_19:
[----:B------:R-:W-:Y:S01]  /*1870*/  UMOV UR4, 0x400 ;  /* 0x0000040000047882 */ /* 0x000fe20000000000 */
[----:B------:R-:W-:Y:S01]  /*1880*/  SHF.L.U32 R2, R17, 0x1f, RZ ;  /* 0x0000001f11027819 */ /* 0x000fe200000006ff */
[----:B-1----:R-:W-:Y:S01]  /*1890*/  ULEA UR4, UR37, UR4, 0x18 ;  /* 0x0000000425047291 */ /* 0x002fe2000f8ec0ff */
[----:B------:R-:W-:Y:S01]  /*18a0*/  R2UR UR34, R15 ;  /* 0x000000000f2272ca */ /* 0x000fe200000e0000 */
[----:B------:R-:W-:Y:S01]  /*18b0*/  UISETP.GE.U32.AND UP0, UPT, UR13, 0x3f, UPT ;  /* 0x0000003f0d00788c */ /* 0x000fe2000bf06070 */
[----:B------:R-:W-:Y:S01]  /*18c0*/  R2UR UR11, R14 ;  /* 0x000000000e0b72ca */ /* 0x000fe200000e0000 */
[----:B------:R-:W-:Y:S01]  /*18d0*/  ULEA UR8, UR6, UR4, 0x3 ;  /* 0x0000000406087291 */ /* 0x000fe2000f8e18ff */
[----:B------:R-:W-:-:S08]  /*18e0*/  UMOV UR24, URZ ;  /* 0x000000ff00187c82 */ /* 0x000fd00008000000 */
[----:B------:R1:W2:Y:S01]  /*18f0*/  SYNCS.PHASECHK.TRANS64.TRYWAIT P0, [UR8+0xa0], R2 ;  /* 0x0000a002ff0075a7 */ /* 0x0002a20008001108 */
[----:B------:R-:W-:Y:S02]  /*1900*/  USHF.L.U32 UR34, UR34, 0x6, URZ ;  /* 0x0000000622227899 */ /* 0x000fe400080006ff */
[----:B------:R-:W-:Y:S01]  /*1910*/  USHF.L.U32 UR11, UR11, 0x8, URZ ;  /* 0x000000080b0b7899 */ /* 0x000fe200080006ff */
[----:B------:R-:W-:Y:S11]  /*1920*/  BRA.U !UP0, `(.L_x_21) ;  /* 0x0000000108a87547 */ /* 0x000ff6000b800000 */
[----:B------:R-:W-:Y:S01]  /*1930*/  UMOV UR16, URZ ;  /* 0x000000ff00107c82 */ /* 0x000fe20008000000 */
[----:B------:R-:W-:-:S05]  /*1940*/  UMOV UR17, UR6 ;  /* 0x0000000600117c82 */ /* 0x000fca0008000000 */
.L_x_26:
[----:B-1----:R-:W-:Y:S01]  /*1950*/  ULEA UR33, UR17, UR4, 0x3 ;  /* 0x0000000411217291 */ /* 0x002fe2000f8e18ff */
[----:B--2---:R-:W-:Y:S01]  /*1960*/  @!P5 MOV R3, 0x2800 ;  /* 0x000028000003d802 */ /* 0x004fe20000000f00 */
[----:B--2---:R-:W-:Y:S10]  /*1970*/  @P0 BRA `(.L_x_22) ;  /* 0x00000000000c0947 */ /* 0x004ff40003800000 */
[----:B------:R-:W-:-:S04]  /*1980*/  SHF.L.U32 R4, R17, 0x1f, RZ ;  /* 0x0000001f11047819 */ /* 0x000fc800000006ff */
[----:B------:R-:W2:Y:S02]  /*1990*/  SYNCS.PHASECHK.TRANS64.TRYWAIT P0, [UR33+0xa0], R4 ;  /* 0x0000a004ff0075a7 */ /* 0x000ea40008001121 */
[----:B--2---:R-:W-:Y:S05]  /*19a0*/  @!P0 BRA `(.L_x_23) ;  /* 0x00000080001c8947 */ /* 0x004fea0003800000 */
.L_x_22:
[----:B------:R2:W-:Y:S01]  /*19b0*/  @!P5 SYNCS.ARRIVE.TRANS64 RZ, [UR33], R3 ;  /* 0x00000003ffffd9a7 */ /* 0x0005e20008000021 */
[----:B------:R-:W-:Y:S04]  /*19c0*/  BSSY.RECONVERGENT B0, `(.L_x_24) ;  /* 0x0000003000007945 */ /* 0x000fe80003800200 */
[----:B------:R-:W-:Y:S05]  /*19d0*/  @P4 BRA `(.L_x_25) ;  /* 0x0000000000044947 */ /* 0x000fea0003800000 */
[----:B------:R-:W-:Y:S05]  /*19e0*/  BPT.TRAP 0x1 ;  /* 0x000000040000795c */ /* 0x000fea0000300000 */
.L_x_25:
[----:B------:R-:W-:Y:S05]  /*19f0*/  BSYNC.RECONVERGENT B0 ;  /* 0x0000000000007941 */ /* 0x000fea0003800200 */
.L_x_24:
[----:B------:R-:W-:Y:S02]  /*1a00*/  UIADD3 UR6, UPT, UPT, UR17, 0x1, URZ ;  /* 0x0000000111067890 */ /* 0x000fe4000fffe0ff */
[----:B------:R-:W-:Y:S02]  /*1a10*/  ULEA UR32, UR17, UR4, 0xb ;  /* 0x0000000411207291 */ /* 0x000fe4000f8e58ff */
[----:B------:R-:W-:Y:S02]  /*1a20*/  UISETP.NE.AND UP0, UPT, UR6, 0x14, UPT ;  /* 0x000000140600788c */ /* 0x000fe4000bf05270 */
[----:B------:R-:W-:Y:S02]  /*1a30*/  UIADD3 UR26, UP1, UPT, UR22, 0x80, URZ ;  /* 0x00000080161a7890 */ /* 0x000fe4000ff3e0ff */
[----:B------:R-:W-:Y:S02]  /*1a40*/  USEL UR9, URZ, 0x1, UP0 ;  /* 0x00000001ff097887 */ /* 0x000fe40008000000 */
[----:B------:R-:W-:-:S02]  /*1a50*/  USEL UR6, UR6, URZ, UP0 ;  /* 0x000000ff06067287 */ /* 0x000fc40008000000 */
[----:B------:R-:W-:Y:S02]  /*1a60*/  UIADD3 UR20, UP0, UPT, UR22, 0x180, URZ ;  /* 0x0000018016147890 */ /* 0x000fe4000ff1e0ff */
[----:B------:R-:W-:Y:S01]  /*1a70*/  ULEA UR8, UR6, UR4, 0x3 ;  /* 0x0000000406087291 */ /* 0x000fe2000f8e18ff */
[----:B------:R-:W-:Y:S01]  /*1a80*/  LOP3.LUT R17, R17, UR9, RZ, 0x3c, !PT ;  /* 0x0000000911117c12 */ /* 0x000fe2000f8e3cff */
[----:B------:R-:W-:Y:S02]  /*1a90*/  USHF.L.U32 UR35, UR16, 0x5, URZ ;  /* 0x0000000510237899 */ /* 0x000fe400080006ff */
[----:B------:R-:W-:Y:S01]  /*1aa0*/  UIADD3.X UR27, UPT, UPT, URZ, UR23, URZ, UP1, !UPT ;  /* 0x00000017ff1b7290 */ /* 0x000fe20008ffe4ff */
[----:B-1----:R-:W-:Y:S01]  /*1ab0*/  SHF.L.U32 R2, R17, 0x1f, RZ ;  /* 0x0000001f11027819 */ /* 0x002fe200000006ff */
[----:B------:R-:W-:Y:S02]  /*1ac0*/  UIADD3 UR32, UPT, UPT, UR32, 0x6600, URZ ;  /* 0x0000660020207890 */ /* 0x000fe4000fffe0ff */
[----:B------:R-:W-:Y:S01]  /*1ad0*/  UIADD3.X UR21, UPT, UPT, URZ, UR23, URZ, UP0, !UPT ;  /* 0x00000017ff157290 */ /* 0x000fe200087fe4ff */
[----:B------:R1:W1:Y:S01]  /*1ae0*/  SYNCS.PHASECHK.TRANS64.TRYWAIT P0, [UR8+0xa0], R2 ;  /* 0x0000a002ff0075a7 */ /* 0x0002620008001108 */
[----:B------:R-:W-:Y:S01]  /*1af0*/  ULEA UR8, UR17, UR4, 0xd ;  /* 0x0000000411087291 */ /* 0x000fe2000f8e68ff */
[----:B------:R-:W-:Y:S01]  /*1b00*/  UMOV UR18, 0x0 ;  /* 0x0000000000127882 */ /* 0x000fe20000000000 */
[----:B------:R-:W-:-:S02]  /*1b10*/  UMOV UR19, 0x10000000 ;  /* 0x1000000000137882 */ /* 0x000fc40000000000 */
[----:B------:R-:W-:Y:S01]  /*1b20*/  UIADD3 UR8, UPT, UPT, UR8, 0x10600, URZ ;  /* 0x0001060008087890 */ /* 0x000fe2000fffe0ff */
[----:B------:R1:W-:Y:S01]  /*1b30*/  UTMALDG.3D [UR32], [UR26], desc[UR18] ;  /* 0x000012201a0075b4 */ /* 0x0003e20008011000 */
[----:B------:R-:W-:Y:S01]  /*1b40*/  UMOV UR12, UR36 ;  /* 0x00000024000c7c82 */ /* 0x000fe20008000000 */
[----:B------:R-:W-:Y:S01]  /*1b50*/  UMOV UR9, UR33 ;  /* 0x0000002100097c82 */ /* 0x000fe20008000000 */
[----:B------:R-:W-:Y:S01]  /*1b60*/  UMOV UR10, UR35 ;  /* 0x00000023000a7c82 */ /* 0x000fe20008000000 */
[----:B------:R-:W-:Y:S01]  /*1b70*/  UIADD3 UR16, UPT, UPT, UR16, 0x1, URZ ;  /* 0x0000000110107890 */ /* 0x000fe2000fffe0ff */
[----:B------:R-:W-:Y:S01]  /*1b80*/  UMOV UR24, UR5 ;  /* 0x0000000500187c82 */ /* 0x000fe20008000000 */
[----:B------:R-:W-:Y:S02]  /*1b90*/  UMOV UR17, UR6 ;  /* 0x0000000600117c82 */ /* 0x000fe40008000000 */
[----:B------:R1:W-:Y:S01]  /*1ba0*/  UTMALDG.3D [UR8], [UR20], desc[UR18] ;  /* 0x00001208140075b4 */ /* 0x0003e20008011000 */
[----:B------:R-:W-:-:S09]  /*1bb0*/  UISETP.NE.AND UP0, UPT, UR16, UR5, UPT ;  /* 0x000000051000728c */ /* 0x000fd2000bf05270 */
[----:B------:R-:W-:Y:S05]  /*1bc0*/  BRA.U UP0, `(.L_x_26) ;  /* 0xfffffffd00607547 */ /* 0x000fea000b83ffff */
.L_x_21:
[----:B-1----:R-:W-:Y:S01]  /*1bd0*/  ULEA UR8, UR6, UR4, 0x3 ;  /* 0x0000000406087291 */ /* 0x002fe2000f8e18ff */
[----:B------:R-:W-:Y:S01]  /*1be0*/  SHF.L.U32 R2, R17, 0x1f, RZ ;  /* 0x0000001f11027819 */ /* 0x000fe200000006ff */
[----:B------:R-:W-:Y:S01]  /*1bf0*/  @!P1 SYNCS.ARRIVE.TRANS64.A1T0 RZ, [UR4+0x188], RZ ;  /* 0x000188ffffff99a7 */ /* 0x000fe20008100004 */
[----:B------:R-:W-:-:S06]  /*1c00*/  UISETP.GT.AND UP0, UPT, UR15, UR14, UPT ;  /* 0x0000000e0f00728c */ /* 0x000fcc000bf04270 */
[----:B--2---:R1:W2:Y:S03]  /*1c10*/  SYNCS.PHASECHK.TRANS64.TRYWAIT P0, [UR8+0xa0], R2 ;  /* 0x0000a002ff0075a7 */ /* 0x0042a60008001108 */
[----:B------:R-:W-:Y:S05]  /*1c20*/  BRA.U !UP0, `(.L_x_27) ;  /* 0x0000000108ac7547 */ /* 0x000fea000b800000 */
[----:B------:R-:W-:Y:S01]  /*1c30*/  UIADD3 UR21, UPT, UPT, UR7, UR24, URZ ;  /* 0x0000001807157290 */ /* 0x000fe2000fffe0ff */
[----:B------:R-:W-:-:S11]  /*1c40*/  UMOV UR25, UR6 ;  /* 0x0000000600197c82 */ /* 0x000fd60008000000 */
.L_x_32:
[----:B-1----:R-:W-:Y:S01]  /*1c50*/  ULEA UR17, UR25, UR4, 0x3 ;  /* 0x0000000419117291 */ /* 0x002fe2000f8e18ff */
[----:B--2---:R-:W-:Y:S01]  /*1c60*/  @!P5 MOV R3, 0x2800 ;  /* 0x000028000003d802 */ /* 0x004fe20000000f00 */
[----:B--2---:R-:W-:Y:S10]  /*1c70*/  @P0 BRA `(.L_x_28) ;  /* 0x00000000000c0947 */ /* 0x004ff40003800000 */
[----:B------:R-:W-:-:S04]  /*1c80*/  SHF.L.U32 R4, R17, 0x1f, RZ ;  /* 0x0000001f11047819 */ /* 0x000fc800000006ff */
[----:B------:R-:W2:Y:S02]  /*1c90*/  SYNCS.PHASECHK.TRANS64.TRYWAIT P0, [UR17+0xa0], R4 ;  /* 0x0000a004ff0075a7 */ /* 0x000ea40008001111 */
[----:B--2---:R-:W-:Y:S05]  /*1ca0*/  @!P0 BRA `(.L_x_29) ;  /* 0x0000007c00748947 */ /* 0x004fea0003800000 */
.L_x_28:
[----:B------:R2:W-:Y:S01]  /*1cb0*/  @!P5 SYNCS.ARRIVE.TRANS64 RZ, [UR17], R3 ;  /* 0x00000003ffffd9a7 */ /* 0x0005e20008000011 */
[----:B------:R-:W-:Y:S04]  /*1cc0*/  BSSY.RECONVERGENT B0, `(.L_x_30) ;  /* 0x0000003000007945 */ /* 0x000fe80003800200 */
[----:B------:R-:W-:Y:S05]  /*1cd0*/  @P4 BRA `(.L_x_31) ;  /* 0x0000000000044947 */ /* 0x000fea0003800000 */
[----:B------:R-:W-:Y:S05]  /*1ce0*/  BPT.TRAP 0x1 ;  /* 0x000000040000795c */ /* 0x000fea0000300000 */
.L_x_31:
[----:B------:R-:W-:Y:S05]  /*1cf0*/  BSYNC.RECONVERGENT B0 ;  /* 0x0000000000007941 */ /* 0x000fea0003800200 */
.L_x_30:
        /* <DEDUP_REMOVED lines=10> */
[----:B------:R-:W-:Y:S01]  /*1da0*/  UIADD3 UR16, UPT, UPT, UR16, 0x6600, URZ ;  /* 0x0000660010107890 */ /* 0x000fe2000fffe0ff */
[----:B-1----:R-:W-:Y:S01]  /*1db0*/  SHF.L.U32 R2, R17, 0x1f, RZ ;  /* 0x0000001f11027819 */ /* 0x002fe200000006ff */
[----:B------:R-:W-:Y:S02]  /*1dc0*/  UIADD3.X UR31, UPT, UPT, URZ, UR23, URZ, UP1, !UPT ;  /* 0x00000017ff1f7290 */ /* 0x000fe40008ffe4ff */
[----:B------:R-:W-:Y:S01]  /*1dd0*/  UIADD3.X UR29, UPT, UPT, URZ, UR23, URZ, UP0, !UPT ;  /* 0x00000017ff1d7290 */ /* 0x000fe200087fe4ff */
[----:B------:R1:W1:Y:S01]  /*1de0*/  SYNCS.PHASECHK.TRANS64.TRYWAIT P0, [UR8+0xa0], R2 ;  /* 0x0000a002ff0075a7 */ /* 0x0002620008001108 */
[----:B------:R-:W-:Y:S01]  /*1df0*/  ULEA UR8, UR25, UR4, 0xd ;  /* 0x0000000419087291 */ /* 0x000fe2000f8e68ff */
[----:B------:R-:W-:Y:S01]  /*1e00*/  UMOV UR26, 0x0 ;  /* 0x00000000001a7882 */ /* 0x000fe20000000000 */
[----:B------:R-:W-:-:S02]  /*1e10*/  UMOV UR27, 0x10000000 ;  /* 0x10000000001b7882 */ /* 0x000fc40000000000 */
[----:B------:R-:W-:Y:S01]  /*1e20*/  UIADD3 UR8, UPT, UPT, UR8, 0x10600, URZ ;  /* 0x0001060008087890 */ /* 0x000fe2000fffe0ff */
[----:B------:R-:W-:Y:S01]  /*1e30*/  UMOV UR18, UR34 ;  /* 0x0000002200127c82 */ /* 0x000fe20008000000 */
[----:B------:R-:W-:Y:S01]  /*1e40*/  UMOV UR20, UR36 ;  /* 0x0000002400147c82 */ /* 0x000fe20008000000 */
[----:B------:R-:W-:Y:S01]  /*1e50*/  UMOV UR12, UR36 ;  /* 0x00000024000c7c82 */ /* 0x000fe20008000000 */
[----:B------:R-:W-:Y:S01]  /*1e60*/  UMOV UR9, UR17 ;  /* 0x0000001100097c82 */ /* 0x000fe20008000000 */
[----:B------:R-:W-:Y:S01]  /*1e70*/  UMOV UR10, UR19 ;  /* 0x00000013000a7c82 */ /* 0x000fe20008000000 */
[----:B------:R1:W-:Y:S01]  /*1e80*/  UTMALDG.3D [UR16], [UR30], desc[UR26] ;  /* 0x00001a101e0075b4 */ /* 0x0003e20008011000 */
[----:B------:R-:W-:Y:S01]  /*1e90*/  UIADD3 UR24, UPT, UPT, UR24, 0x1, URZ ;  /* 0x0000000118187890 */ /* 0x000fe2000fffe0ff */
[----:B------:R-:W-:-:S03]  /*1ea0*/  UMOV UR25, UR6 ;  /* 0x0000000600197c82 */ /* 0x000fc60008000000 */
[----:B------:R-:W-:Y:S01]  /*1eb0*/  UISETP.NE.AND UP0, UPT, UR24, UR21, UPT ;  /* 0x000000151800728c */ /* 0x000fe2000bf05270 */
[----:B------:R1:W-:Y:S08]  /*1ec0*/  UTMALDG.3D [UR8], [UR28], desc[UR26] ;  /* 0x00001a081c0075b4 */ /* 0x0003f00008011000 */
[----:B------:R-:W-:Y:S05]  /*1ed0*/  BRA.U UP0, `(.L_x_32) ;  /* 0xfffffffd005c7547 */ /* 0x000fea000b83ffff */
.L_x_27:
[C---:B-1----:R-:W-:Y:S01]  /*1ee0*/  LEA R2, R16.reuse, UR4, 0x3 ;  /* 0x0000000410027c11 */ /* 0x042fe2000f8e18ff */
[----:B------:R-:W-:Y:S01]  /*1ef0*/  NOP ;  /* 0x0000000000007918 */ /* 0x000fe20000000000 */
[----:B--2---:R-:W-:Y:S02]  /*1f00*/  SHF.L.U32 R3, R13, 0x1f, RZ ;  /* 0x0000001f0d037819 */ /* 0x004fe400000006ff */
[----:B------:R-:W-:Y:S02]  /*1f10*/  LEA R4, R16, UR4, 0x4 ;  /* 0x0000000410047c11 */ /* 0x000fe4000f8e20ff */
[----:B------:R-:W1:Y:S02]  /*1f20*/  SYNCS.PHASECHK.TRANS64.TRYWAIT P0, [R2+URZ+0x190], R3 ;  /* 0x00019003020075a7 */ /* 0x000e6400080011ff */
[----:B-1----:R-:W-:Y:S05]  /*1f30*/  @!P0 BRA `(.L_x_33) ;  /* 0x0000007800e88947 */ /* 0x002fea0003800000 */
.L_x_145:
[----:B------:R-:W2:Y:S01]  /*1f40*/  LDS.128 R4, [R4+0x220] ;  /* 0x0002200004047984 */ /* 0x000ea20000000c00 */
[----:B---3--:R-:W-:Y:S01]  /*1f50*/  ISETP.GE.AND P0, PT, R40, 0x1, PT ;  /* 0x000000012800780c */ /* 0x008fe20003f06270 */
[----:B-1----:R-:W-:Y:S01]  /*1f60*/  VIADD R2, R2, 0x1a0 ;  /* 0x000001a002027836 */ /* 0x002fe20000000000 */
[----:B------:R-:W-:Y:S01]  /*1f70*/  @!PT LDS RZ, [RZ] ;  /* 0x00000000fffff984 */ /* 0x000fe20000000800 */
[----:B------:R-:W-:Y:S01]  /*1f80*/  @!PT LDS RZ, [RZ] ;  /* 0x00000000fffff984 */ /* 0x000fe20000000800 */
[----:B------:R-:W-:Y:S01]  /*1f90*/  @!PT LDS RZ, [RZ] ;  /* 0x00000000fffff984 */ /* 0x000fe20000000800 */
[----:B------:R-:W-:Y:S01]  /*1fa0*/  @!PT LDS RZ, [RZ] ;  /* 0x00000000fffff984 */ /* 0x000fe20000000800 */
[----:B------:R1:W-:Y:S06]  /*1fb0*/  MEMBAR.ALL.CTA ;  /* 0x0000000000007992 */ /* 0x0003ec0000008000 */
[----:B-1----:R-:W1:Y:S01]  /*1fc0*/  FENCE.VIEW.ASYNC.S ;  /* 0x00000000000073c6 */ /* 0x002e620000000000 */
[----:B------:R-:W-:-:S04]  /*1fd0*/  PRMT R2, RZ, 0x654, R2 ;  /* 0x00000654ff027816 */ /* 0x000fc80000000002 */
[----:B-1----:R1:W-:Y:S01]  /*1fe0*/  SYNCS.ARRIVE.TRANS64.RED.A1T0 RZ, [R2+URZ], RZ ;  /* 0x000000ff02ff79a7 */ /* 0x0023e200081004ff */
[----:B--2---:R-:W-:-:S13]  /*1ff0*/  LOP3.LUT P2, RZ, R6, 0x1, RZ, 0xc0, !PT ;  /* 0x0000000106ff7812 */ /* 0x004fda000784c0ff */
[----:B------:R-:W-:Y:S01]  /*2000*/  @P2 SHF.R.U32.HI R3, RZ, 0x10, R5 ;  /* 0x00000010ff032819 */ /* 0x000fe20000011605 */
[----:B------:R-:W-:Y:S01]  /*2010*/  VOTEU.ANY UP0, P2 ;  /* 0x0000000000ff7886 */ /* 0x000fe20001000100 */
[----:B------:R-:W-:Y:S02]  /*2020*/  @P2 MOV R10, R4 ;  /* 0x00000004000a2202 */ /* 0x000fe40000000f00 */
[----:B------:R-:W-:Y:S02]  /*2030*/  @P2 R2UR.BROADCAST UR8, R3 ;  /* 0x00000000030822ca */ /* 0x000fe400008e0000 */
[----:B------:R-:W-:-:S11]  /*2040*/  @P2 LOP3.LUT R9, R5, 0xffff, RZ, 0xc0, !PT ;  /* 0x0000ffff05092812 */ /* 0x000fd600078ec0ff */
[----:B------:R-:W-:Y:S01]  /*2050*/  @UP0 UMOV UR36, UR8 ;  /* 0x0000000800240c82 */ /* 0x000fe20008000000 */
[----:B-1----:R-:W-:Y:S05]  /*2060*/  @!P0 BRA `(.L_x_34) ;  /* 0x0000000000b88947 */ /* 0x002fea0003800000 */
[----:B------:R-:W4:Y:S01]  /*2070*/  LDC.64 R4, c[0x0][0xb18] ;  /* 0x0002c600ff047b82 */ /* 0x000f220000000a00 */
[----:B------:R-:W-:-:S07]  /*2080*/  ISETP.NE.AND P3, PT, R40, 0x1, PT ;  /* 0x000000012800780c */ /* 0x000fce0003f65270 */
[----:B------:R-:W1:Y:S08]  /*2090*/  LDC.64 R6, c[0x0][0xb10] ;  /* 0x0002c400ff067b82 */ /* 0x000e700000000a00 */
[----:B------:R-:W2:Y:S08]  /*20a0*/  LDC R14, c[0x0][0xb20] ;  /* 0x0002c800ff0e7b82 */ /* 0x000eb00000000800 */
[----:B------:R-:W3:Y:S01]  /*20b0*/  LDC R15, c[0x0][0xb0c] ;  /* 0x0002c300ff0f7b82 */ /* 0x000ee20000000800 */
[----:B----4-:R-:W-:Y:S01]  /*20c0*/  IMAD.HI.U32 R19, R0, R5, RZ ;  /* 0x0000000500137227 */ /* 0x010fe200078e00ff */
[----:B------:R-:W-:-:S03]  /*20d0*/  ISETP.NE.AND P0, PT, R4, 0x1, PT ;  /* 0x000000010400780c */ /* 0x000fc60003f05270 */
[----:B------:R-:W-:-:S03]  /*20e0*/  IMAD.HI.U32 R5, R9, R5, RZ ;  /* 0x0000000509057227 */ /* 0x000fc600078e00ff */
[----:B------:R-:W4:Y:S01]  /*20f0*/  LDC.64 R2, c[0x0][0xb28] ;  /* 0x0002ca00ff027b82 */ /* 0x000f220000000a00 */
[----:B-1----:R-:W-:-:S04]  /*2100*/  IMAD.HI.U32 R20, R8, R6, RZ ;  /* 0x0000000608147227 */ /* 0x002fc800078e00ff */
[----:B------:R-:W-:Y:S01]  /*2110*/  IMAD.HI.U32 R21, R10, R6, RZ ;  /* 0x000000060a157227 */ /* 0x000fe200078e00ff */
[----:B------:R-:W-:Y:S02]  /*2120*/  SHF.R.U32.HI R20, RZ, R7, R20 ;  /* 0x00000007ff147219 */ /* 0x000fe40000011614 */
[-C--:B--2---:R-:W-:Y:S02]  /*2130*/  SHF.R.U32.HI R19, RZ, R14.reuse, R19 ;  /* 0x0000000eff137219 */ /* 0x084fe40000011613 */
[----:B------:R-:W-:Y:S02]  /*2140*/  SHF.R.U32.HI R5, RZ, R14, R5 ;  /* 0x0000000eff057219 */ /* 0x000fe40000011605 */
[----:B------:R-:W-:Y:S02]  /*2150*/  SEL R19, R0, R19, !P0 ;  /* 0x0000001300137207 */ /* 0x000fe40004000000 */
[----:B------:R-:W-:Y:S02]  /*2160*/  SHF.R.U32.HI R21, RZ, R7, R21 ;  /* 0x00000007ff157219 */ /* 0x000fe40000011615 */
[----:B---3--:R-:W-:-:S02]  /*2170*/  ISETP.NE.AND P1, PT, R15, 0x1, PT ;  /* 0x000000010f00780c */ /* 0x008fc40003f25270 */
[----:B------:R-:W-:Y:S02]  /*2180*/  SEL R5, R9, R5, !P0 ;  /* 0x0000000509057207 */ /* 0x000fe40004000000 */
[----:B------:R-:W-:Y:S02]  /*2190*/  SEL R20, R8, R20, !P1 ;  /* 0x0000001408147207 */ /* 0x000fe40004800000 */
[----:B------:R-:W-:Y:S01]  /*21a0*/  SEL R21, R10, R21, !P1 ;  /* 0x000000150a157207 */ /* 0x000fe20004800000 */
[----:B----4-:R-:W-:-:S04]  /*21b0*/  IMAD.HI.U32 R18, R19, R2, RZ ;  /* 0x0000000213127227 */ /* 0x010fc800078e00ff */
        /* <DEDUP_REMOVED lines=10> */
[----:B------:R-:W-:-:S04]  /*2260*/  @!P0 IMAD.HI.U32 R7, R21, R2, RZ ;  /* 0x0000000215078227 */ /* 0x000fc800078e00ff */
[----:B------:R-:W-:Y:S01]  /*2270*/  IMAD.MOV R2, RZ, RZ, -R6 ;  /* 0x000000ffff027224 */ /* 0x000fe200078e0a06 */
[----:B------:R-:W-:Y:S02]  /*2280*/  @!P0 SHF.R.U32.HI R3, RZ, R3, R7 ;  /* 0x00000003ff038219 */ /* 0x000fe40000011607 */
[----:B------:R-:W-:Y:S01]  /*2290*/  IADD3 R7, PT, PT, -R5, RZ, RZ ;  /* 0x000000ff05077210 */ /* 0x000fe20007ffe1ff */
[----:B------:R-:W-:Y:S01]  /*22a0*/  IMAD R2, R40, R2, R5 ;  /* 0x0000000228027224 */ /* 0x000fe200078e0205 */
        /* <DEDUP_REMOVED lines=10> */
.L_x_34:
[----:B------:R-:W1:Y:S02]  /*2350*/  LDCU UR8, c[0x0][0xb30] ;  /* 0x00016600ff0877ac */ /* 0x000e640008000800 */
[----:B-1----:R-:W-:-:S09]  /*2360*/  UISETP.NE.AND UP0, UPT, UR8, 0x1, UPT ;  /* 0x000000010800788c */ /* 0x002fd2000bf05270 */
[----:B------:R-:W-:Y:S05]  /*2370*/  BRA.U UP0, `(.L_x_35) ;  /* 0x0000000100407547 */ /* 0x000fea000b800000 */
[----:B------:R-:W1:Y:S08]  /*2380*/  LDC.64 R4, c[0x0][0xb10] ;  /* 0x0002c400ff047b82 */ /* 0x000e700000000a00 */
[----:B------:R-:W2:Y:S08]  /*2390*/  LDC.64 R2, c[0x0][0xb18] ;  /* 0x0002c600ff027b82 */ /* 0x000eb00000000a00 */
[----:B------:R-:W3:Y:S08]  /*23a0*/  LDC R6, c[0x0][0xb20] ;  /* 0x0002c800ff067b82 */ /* 0x000ef00000000800 */
[----:B------:R-:W4:Y:S01]  /*23b0*/  LDC R7, c[0x0][0xb0c] ;  /* 0x0002c300ff077b82 */ /* 0x000f220000000800 */
[----:B-1----:R-:W-:-:S05]  /*23c0*/  IMAD.HI.U32 R4, R10, R4, RZ ;  /* 0x000000040a047227 */ /* 0x002fca00078e00ff */
[----:B------:R-:W-:Y:S01]  /*23d0*/  SHF.R.U32.HI R4, RZ, R5, R4 ;  /* 0x00000005ff047219 */ /* 0x000fe20000011604 */
[----:B--2---:R-:W-:Y:S01]  /*23e0*/  IMAD.HI.U32 R3, R9, R3, RZ ;  /* 0x0000000309037227 */ /* 0x004fe200078e00ff */
[----:B------:R-:W-:-:S04]  /*23f0*/  ISETP.NE.AND P0, PT, R2, 0x1, PT ;  /* 0x000000010200780c */ /* 0x000fc80003f05270 */
[----:B---3--:R-:W-:-:S04]  /*2400*/  SHF.R.U32.HI R3, RZ, R6, R3 ;  /* 0x00000006ff037219 */ /* 0x008fc80000011603 */
[----:B------:R-:W-:Y:S02]  /*2410*/  SEL R3, R9, R3, !P0 ;  /* 0x0000000309037207 */ /* 0x000fe40004000000 */
[----:B----4-:R-:W-:-:S04]  /*2420*/  ISETP.NE.AND P1, PT, R7, 0x1, PT ;  /* 0x000000010700780c */ /* 0x010fc80003f25270 */
[----:B------:R-:W-:-:S05]  /*2430*/  SEL R4, R10, R4, !P1 ;  /* 0x000000040a047207 */ /* 0x000fca0004800000 */
[----:B------:R-:W-:Y:S02]  /*2440*/  IMAD.IADD R5, R3, 0x1, -R4 ;  /* 0x0000000103057824 */ /* 0x000fe400078e0a04 */
[----:B------:R-:W-:Y:S02]  /*2450*/  IMAD.IADD R3, R4, 0x1, -R3 ;  /* 0x0000000104037824 */ /* 0x000fe400078e0a03 */
[----:B------:R-:W-:Y:S02]  /*2460*/  IMAD R10, R5, R7, R10 ;  /* 0x00000007050a7224 */ /* 0x000fe400078e020a */
[----:B------:R-:W-:-:S07]  /*2470*/  IMAD R9, R3, R2, R9 ;  /* 0x0000000203097224 */ /* 0x000fce00078e0209 */
.L_x_35:
[----:B------:R-:W-:Y:S01]  /*2480*/  VIADD R16, R16, 0x1 ;  /* 0x0000000110107836 */ /* 0x000fe20000000000 */
[----:B------:R-:W-:Y:S01]  /*2490*/  PLOP3.LUT P1, PT, PT, PT, PT, 0x80, 0x8 ;  /* 0x000000000008781c */ /* 0x000fe20003f2f070 */
[----:B------:R-:W-:Y:S02]  /*24a0*/  IMAD.IADD R15, R10, 0x1, R95 ;  /* 0x000000010a0f7824 */ /* 0x000fe400078e025f */
[----:B------:R-:W-:Y:S01]  /*24b0*/  IMAD.IADD R14, R9, 0x1, R94 ;  /* 0x00000001090e7824 */ /* 0x000fe200078e025e */
[----:B------:R-:W-:-:S04]  /*24c0*/  ISETP.NE.AND P0, PT, R16, 0x2, PT ;  /* 0x000000021000780c */ /* 0x000fc80003f05270 */
[----:B------:R-:W-:Y:S02]  /*24d0*/  SEL R2, RZ, 0x1, P0 ;  /* 0x00000001ff027807 */ /* 0x000fe40000000000 */
[----:B------:R-:W-:Y:S02]  /*24e0*/  SEL R16, R16, RZ, P0 ;  /* 0x000000ff10107207 */ /* 0x000fe40000000000 */
[----:B------:R-:W-:Y:S01]  /*24f0*/  LOP3.LUT R13, R13, R2, RZ, 0x3c, !PT ;  /* 0x000000020d0d7212 */ /* 0x000fe200078e3cff */
[----:B------:R-:W-:Y:S06]  /*2500*/  @P2 BRA `(.L_x_36) ;  /* 0xfffffff000982947 */ /* 0x000fec000383ffff */
[----:B------:R-:W-:Y:S01]  /*2510*/  UIADD3 UR4, UPT, UPT, UR4, 0xa0, URZ ;  /* 0x000000a004047890 */ /* 0x000fe2000fffe0ff */
[----:B------:R-:W-:-:S03]  /*2520*/  SHF.L.U32 R2, R17, 0x1f, RZ ;  /* 0x0000001f11027819 */ /* 0x000fc600000006ff */
[----:B------:R-:W-:-:S09]  /*2530*/  ULEA UR5, UR6, UR4, 0x3 ;  /* 0x0000000406057291 */ /* 0x000fd2000f8e18ff */
[----:B------:R-:W1:Y:S02]  /*2540*/  SYNCS.PHASECHK.TRANS64.TRYWAIT P0, [UR5], R2 ;  /* 0x00000002ff0075a7 */ /* 0x000e640008001105 */
[----:B-1----:R-:W-:Y:S05]  /*2550*/  @!P0 BRA `(.L_x_37) ;  /* 0x0000007400748947 */ /* 0x002fea0003800000 */
.L_x_147:
[----:B------:R-:W-:-:S04]  /*2560*/  UIADD3 UR6, UPT, UPT, UR6, 0x1, URZ ;  /* 0x0000000106067890 */ /* 0x000fc8000fffe0ff */
[----:B------:R-:W-:-:S04]  /*2570*/  UISETP.NE.AND UP0, UPT, UR6, 0x14, UPT ;  /* 0x000000140600788c */ /* 0x000fc8000bf05270 */
[----:B------:R-:W-:Y:S02]  /*2580*/  USEL UR7, URZ, 0x1, UP0 ;  /* 0x00000001ff077887 */ /* 0x000fe40008000000 */
[----:B------:R-:W-:-:S04]  /*2590*/  USEL UR6, UR6, URZ, UP0 ;  /* 0x000000ff06067287 */ /* 0x000fc80008000000 */
[----:B------:R-:W-:Y:S01]  /*25a0*/  ULEA UR5, UR6, UR4, 0x3 ;  /* 0x0000000406057291 */ /* 0x000fe2000f8e18ff */
[----:B-1----:R-:W-:-:S04]  /*25b0*/  LOP3.LUT R2, R17, UR7, RZ, 0x3c, !PT ;  /* 0x0000000711027c12 */ /* 0x002fc8000f8e3cff */
[----:B------:R-:W-:-:S04]  /*25c0*/  SHF.L.U32 R3, R2, 0x1f, RZ ;  /* 0x0000001f02037819 */ /* 0x000fc800000006ff */
[----:B------:R-:W1:Y:S02]  /*25d0*/  SYNCS.PHASECHK.TRANS64.TRYWAIT P0, [UR5], R3 ;  /* 0x00000003ff0075a7 */ /* 0x000e640008001105 */
[----:B-1----:R-:W-:Y:S05]  /*25e0*/  @!P0 BRA `(.L_x_38) ;  /* 0x0000007400688947 */ /* 0x002fea0003800000 */
.L_x_149:
[----:B------:R-:W-:-:S04]  /*25f0*/  UIADD3 UR6, UPT, UPT, UR6, 0x1, URZ ;  /* 0x0000000106067890 */ /* 0x000fc8000fffe0ff */
[----:B------:R-:W-:-:S04]  /*2600*/  UISETP.NE.AND UP0, UPT, UR6, 0x14, UPT ;  /* 0x000000140600788c */ /* 0x000fc8000bf05270 */
[----:B------:R-:W-:Y:S02]  /*2610*/  USEL UR7, URZ, 0x1, UP0 ;  /* 0x00000001ff077887 */ /* 0x000fe40008000000 */
[----:B------:R-:W-:-:S04]  /*2620*/  USEL UR6, UR6, URZ, UP0 ;  /* 0x000000ff06067287 */ /* 0x000fc80008000000 */
[----:B------:R-:W-:Y:S01]  /*2630*/  ULEA UR5, UR6, UR4, 0x3 ;  /* 0x0000000406057291 */ /* 0x000fe2000f8e18ff */
[----:B------:R-:W-:-:S04]  /*2640*/  LOP3.LUT R2, R2, UR7, RZ, 0x3c, !PT ;  /* 0x0000000702027c12 */ /* 0x000fc8000f8e3cff */
[----:B-1----:R-:W-:-:S04]  /*2650*/  SHF.L.U32 R3, R2, 0x1f, RZ ;  /* 0x0000001f02037819 */ /* 0x002fc800000006ff */
[----:B------:R-:W1:Y:S02]  /*2660*/  SYNCS.PHASECHK.TRANS64.TRYWAIT P0, [UR5], R3 ;  /* 0x00000003ff0075a7 */ /* 0x000e640008001105 */
[----:B-1----:R-:W-:Y:S05]  /*2670*/  @!P0 BRA `(.L_x_39) ;  /* 0x00000074005c8947 */ /* 0x002fea0003800000 */
.L_x_151:
        /* <DEDUP_REMOVED lines=9> */
.L_x_153:
        /* <DEDUP_REMOVED lines=9> */
.L_x_155:
        /* <DEDUP_REMOVED lines=9> */
.L_x_157:
        /* <DEDUP_REMOVED lines=9> */
.L_x_159:
        /* <DEDUP_REMOVED lines=9> */
.L_x_161:
        /* <DEDUP_REMOVED lines=9> */
.L_x_163:
        /* <DEDUP_REMOVED lines=9> */
.L_x_165:
        /* <DEDUP_REMOVED lines=9> */
.L_x_167:
        /* <DEDUP_REMOVED lines=9> */
.L_x_169:
        /* <DEDUP_REMOVED lines=9> */
.L_x_171:
        /* <DEDUP_REMOVED lines=9> */
.L_x_173:
        /* <DEDUP_REMOVED lines=9> */
.L_x_175:
        /* <DEDUP_REMOVED lines=9> */
.L_x_177:
        /* <DEDUP_REMOVED lines=9> */
.L_x_179:
        /* <DEDUP_REMOVED lines=9> */
.L_x_181:
        /* <DEDUP_REMOVED lines=9> */
.L_x_183:
[----:B------:R-:W-:-:S04]  /*2f80*/  UIADD3 UR6, UPT, UPT, UR6, 0x1, URZ ;  /* 0x0000000106067890 */ /* 0x000fc8000fffe0ff */
[----:B------:R-:W-:-:S04]  /*2f90*/  UISETP.NE.AND UP0, UPT, UR6, 0x14, UPT ;  /* 0x000000140600788c */ /* 0x000fc8000bf05270 */
[----:B------:R-:W-:Y:S02]  /*2fa0*/  USEL UR5, URZ, 0x1, UP0 ;  /* 0x00000001ff057887 */ /* 0x000fe40008000000 */
[----:B------:R-:W-:-:S04]  /*2fb0*/  USEL UR6, UR6, URZ, UP0 ;  /* 0x000000ff06067287 */ /* 0x000fc80008000000 */
[----:B------:R-:W-:Y:S01]  /*2fc0*/  ULEA UR6, UR6, UR4, 0x3 ;  /* 0x0000000406067291 */ /* 0x000fe2000f8e18ff */
[----:B------:R-:W-:-:S04]  /*2fd0*/  LOP3.LUT R2, R2, UR5, RZ, 0x3c, !PT ;  /* 0x0000000502027c12 */ /* 0x000fc8000f8e3cff */
[----:B------:R-:W-:Y:S01]  /*2fe0*/  SHF.L.U32 R2, R2, 0x1f, RZ ;  /* 0x0000001f02027819 */ /* 0x000fe200000006ff */
[----:B-1--4-:R-:W-:-:S07]  /*2ff0*/  IMAD.U32 R0, RZ, RZ, UR6 ;  /* 0x00000006ff007e24 */ /* 0x012fce000f8e00ff */
.L_x_56:
[----:B-1----:R1:W2:Y:S02]  /*3000*/  SYNCS.PHASECHK.TRANS64.TRYWAIT P0, [R0+URZ], R2 ;  /* 0x00000002000075a7 */ /* 0x0022a400080011ff */
[----:B--2---:R-:W-:Y:S05]  /*3010*/  @!P0 NANOSLEEP.SYNCS 0x989680 ;  /* 0x009896800000895d */ /* 0x004fea0003900000 */
[----:B------:R-:W2:Y:S02]  /*3020*/  @!P0 SYNCS.PHASECHK.TRANS64 P0, [R0+URZ], R2 ;  /* 0x00000002000085a7 */ /* 0x000ea400080010ff */
[----:B--2---:R-:W-:Y:S05]  /*3030*/  @P0 EXIT ;  /* 0x000000000000094d */ /* 0x004fea0003800000 */
[----:B------:R-:W-:Y:S05]  /*3040*/  BRA `(.L_x_56) ;  /* 0xfffffffc00ec7947 */ /* 0x000fea000383ffff */
.L_x_18:
[----:B------:R-:W-:-:S04]  /*3050*/  UISETP.NE.AND UP1, UPT, UR37, URZ, UPT ;  /* 0x000000ff2500728c */ /* 0x000fc8000bf25270 */
[----:B------:R-:W-:-:S09]  /*3060*/  UISETP.NE.OR UP1, UPT, UR8, 0x1, UP1 ;  /* 0x000000010800788c */ /* 0x000fd20008f25670 */
[----:B------:R-:W-:Y:S05]  /*3070*/  BRA.U UP1, `(.L_x_57) ;  /* 0x0000000501487547 */ /* 0x000fea000b800000 */
[----:B------:R-:W-:Y:S01]  /*3080*/  ISETP.NE.AND P2, PT, R2, RZ, PT ;  /* 0x000000ff0200720c */ /* 0x000fe20003f45270 */
[----:B------:R-:W-:Y:S01]  /*3090*/  IMAD.MOV.U32 R12, RZ, RZ, 0x1 ;  /* 0x00000001ff0c7424 */ /* 0x000fe200078e00ff */
[----:B------:R-:W-:Y:S02]  /*30a0*/  CS2R R10, SRZ ;  /* 0x00000000000a7805 */ /* 0x000fe4000001ff00 */
[----:B------:R-:W-:Y:S01]  /*30b0*/  CS2R R8, SRZ ;  /* 0x0000000000087805 */ /* 0x000fe2000001ff00 */
[----:B------:R-:W-:Y:S01]  /*30c0*/  UMOV UR4, 0x400 ;  /* 0x0000040000047882 */ /* 0x000fe20000000000 */
[----:B------:R-:W-:Y:S01]  /*30d0*/  UMOV UR6, URZ ;  /* 0x000000ff00067c82 */ /* 0x000fe20008000000 */
[----:B------:R-:W-:-:S12]  /*30e0*/  ULEA UR37, UR37, UR4, 0x18 ;  /* 0x0000000425257291 */ /* 0x000fd8000f8ec0ff */
.L_x_61:
[----:B------:R-:W-:Y:S02]  /*30f0*/  LEA R0, R8, UR37, 0x3 ;  /* 0x0000002508007c11 */ /* 0x000fe4000f8e18ff */
[----:B------:R-:W-:-:S03]  /*3100*/  SHF.L.U32 R4, R9, 0x1f, RZ ;  /* 0x0000001f09047819 */ /* 0x000fc600000006ff */
[----:B------:R-:W-:Y:S01]  /*3110*/  VIADD R5, R0, 0x200 ;  /* 0x0000020000057836 */ /* 0x000fe20000000000 */
[----:B------:R-:W1:Y:S02]  /*3120*/  SYNCS.PHASECHK.TRANS64.TRYWAIT P0, [R0+URZ+0x1f0], R4 ;  /* 0x0001f004000075a7 */ /* 0x000e6400080011ff */
[----:B-1----:R-:W-:Y:S05]  /*3130*/  @!P0 BRA `(.L_x_58) ;  /* 0x0000007000448947 */ /* 0x002fea0003800000 */
.L_x_184:
[----:B------:R-:W-:Y:S01]  /*3140*/  ULEA UR5, UR6, UR37, 0x3 ;  /* 0x0000002506057291 */ /* 0x000fe2000f8e18ff */
[----:B-1----:R-:W-:Y:S01]  /*3150*/  PRMT R0, RZ, 0x654, R5 ;  /* 0x00000654ff007816 */ /* 0x002fe20000000005 */
[----:B------:R-:W-:Y:S01]  /*3160*/  @!P2 IMAD.MOV.U32 R4, RZ, RZ, 0x10 ;  /* 0x00000010ff04a424 */ /* 0x000fe200078e00ff */
[----:B------:R-:W-:Y:S01]  /*3170*/  SHF.L.U32 R5, R12, 0x1f, RZ ;  /* 0x0000001f0c057819 */ /* 0x000fe200000006ff */
[----:B------:R-:W-:Y:S01]  /*3180*/  UIADD3 UR4, UPT, UPT, UR5, 0x190, URZ ;  /* 0x0000019005047890 */ /* 0x000fe2000fffe0ff */
[----:B------:R1:W-:Y:S05]  /*3190*/  SYNCS.ARRIVE.TRANS64.RED.A1T0 RZ, [R0+URZ], RZ ;  /* 0x000000ff00ff79a7 */ /* 0x0003ea00081004ff */
[----:B------:R-:W-:Y:S01]  /*31a0*/  IMAD.U32 R6, RZ, RZ, UR4 ;  /* 0x00000004ff067e24 */ /* 0x000fe2000f8e00ff */
[----:B------:R-:W2:Y:S04]  /*31b0*/  SYNCS.PHASECHK.TRANS64.TRYWAIT P0, [UR5+0x1a0], R5 ;  /* 0x0001a005ff0075a7 */ /* 0x000ea80008001105 */
[----:B------:R-:W-:Y:S01]  /*31c0*/  PRMT R6, R2, 0x654, R6 ;  /* 0x0000065402067816 */ /* 0x000fe20000000006 */
[----:B-12---:R-:W-:Y:S06]  /*31d0*/  @!P0 BRA `(.L_x_59) ;  /* 0x0000007000308947 */ /* 0x006fec0003800000 */
.L_x_186:
[----:B------:R-:W-:Y:S01]  /*31e0*/  ULEA UR4, UR6, UR37, 0x4 ;  /* 0x0000002506047291 */ /* 0x000fe2000f8e20ff */
[----:B------:R-:W-:Y:S01]  /*31f0*/  SEL R3, R6, R3, !P2 ;  /* 0x0000000306037207 */ /* 0x000fe20005000000 */
[----:B------:R-:W-:Y:S01]  /*3200*/  UIADD3 UR5, UPT, UPT, UR5, 0x190, URZ ;  /* 0x0000019005057890 */ /* 0x000fe2000fffe0ff */
[----:B-1----:R-:W-:Y:S01]  /*3210*/  LEA R0, R11, UR37, 0x3 ;  /* 0x000000250b007c11 */ /* 0x002fe2000f8e18ff */
[----:B------:R-:W-:Y:S01]  /*3220*/  UIADD3 UR4, UPT, UPT, UR4, 0x220, URZ ;  /* 0x0000022004047890 */ /* 0x000fe2000fffe0ff */
[----:B------:R1:W-:Y:S01]  /*3230*/  @!P2 SYNCS.ARRIVE.TRANS64.RED RZ, [R3+URZ], R4 ;  /* 0x0000000403ffa9a7 */ /* 0x0003e200080004ff */
[----:B------:R-:W-:Y:S01]  /*3240*/  UIADD3 UR6, UPT, UPT, UR6, 0x1, URZ ;  /* 0x0000000106067890 */ /* 0x000fe2000fffe0ff */
[----:B------:R-:W-:-:S03]  /*3250*/  VIADD R8, R8, 0x1 ;  /* 0x0000000108087836 */ /* 0x000fc60000000000 */
[----:B------:R-:W-:Y:S02]  /*3260*/  UISETP.NE.AND UP0, UPT, UR6, 0x2, UPT ;  /* 0x000000020600788c */ /* 0x000fe4000bf05270 */
[----:B------:R-:W-:Y:S01]  /*3270*/  ISETP.NE.AND P0, PT, R8, 0x2, PT ;  /* 0x000000020800780c */ /* 0x000fe20003f05270 */
[----:B------:R-:W-:Y:S06]  /*3280*/  UGETNEXTWORKID.BROADCAST [UR4], [UR5] ;  /* 0x00000000040073ca */ /* 0x000fec0008000100 */
[----:B------:R-:W-:Y:S02]  /*3290*/  USEL UR4, URZ, 0x1, UP0 ;  /* 0x00000001ff047887 */ /* 0x000fe40008000000 */
[----:B------:R-:W-:-:S04]  /*32a0*/  USEL UR6, UR6, URZ, UP0 ;  /* 0x000000ff06067287 */ /* 0x000fc80008000000 */
[----:B------:R-:W-:Y:S02]  /*32b0*/  LOP3.LUT R12, R12, UR4, RZ, 0x3c, !PT ;  /* 0x000000040c0c7c12 */ /* 0x000fe4000f8e3cff */
[----:B-1----:R-:W-:-:S04]  /*32c0*/  SHF.L.U32 R4, R10, 0x1f, RZ ;  /* 0x0000001f0a047819 */ /* 0x002fc800000006ff */
[----:B------:R-:W1:Y:S02]  /*32d0*/  SYNCS.PHASECHK.TRANS64.TRYWAIT P1, [R0+URZ+0x190], R4 ;  /* 0x00019004000075a7 */ /* 0x000e6400080211ff */
[----:B-1----:R-:W-:Y:S05]  /*32e0*/  @!P1 BRA `(.L_x_60) ;  /* 0x0000007000049947 */ /* 0x002fea0003800000 */
.L_x_187:
[C---:B-1----:R-:W-:Y:S01]  /*32f0*/  LEA R4, R11.reuse, UR37, 0x4 ;  /* 0x000000250b047c11 */ /* 0x042fe2000f8e20ff */
[----:B------:R-:W-:Y:S01]  /*3300*/  VIADD R0, R0, 0x1a0 ;  /* 0x000001a000007836 */ /* 0x000fe20000000000 */
[----:B------:R-:W-:Y:S01]  /*3310*/  SEL R8, R8, RZ, P0 ;  /* 0x000000ff08087207 */ /* 0x000fe20000000000 */
[----:B------:R-:W-:-:S03]  /*3320*/  VIADD R11, R11, 0x1 ;  /* 0x000000010b0b7836 */ /* 0x000fc60000000000 */
[----:B------:R-:W1:Y:S01]  /*3330*/  LDS.128 R4, [R4+0x220] ;  /* 0x0002200004047984 */ /* 0x000e620000000c00 */
[----:B------:R-:W-:Y:S02]  /*3340*/  PRMT R0, RZ, 0x654, R0 ;  /* 0x00000654ff007816 */ /* 0x000fe40000000000 */
[C---:B------:R-:W-:Y:S01]  /*3350*/  ISETP.NE.AND P1, PT, R11.reuse, 0x2, PT ;  /* 0x000000020b00780c */ /* 0x040fe20003f25270 */
[----:B------:R-:W-:Y:S01]  /*3360*/  @!PT LDS RZ, [RZ] ;  /* 0x00000000fffff984 */ /* 0x000fe20000000800 */
[----:B------:R-:W-:Y:S01]  /*3370*/  @!PT LDS RZ, [RZ] ;  /* 0x00000000fffff984 */ /* 0x000fe20000000800 */
[----:B------:R-:W-:Y:S01]  /*3380*/  @!PT LDS RZ, [RZ] ;  /* 0x00000000fffff984 */ /* 0x000fe20000000800 */
[----:B------:R-:W-:Y:S01]  /*3390*/  @!PT LDS RZ, [RZ] ;  /* 0x00000000fffff984 */ /* 0x000fe20000000800 */
[----:B------:R2:W-:Y:S06]  /*33a0*/  MEMBAR.ALL.CTA ;  /* 0x0000000000007992 */ /* 0x0005ec0000008000 */
[----:B--2---:R-:W2:Y:S01]  /*33b0*/  FENCE.VIEW.ASYNC.S ;  /* 0x00000000000073c6 */ /* 0x004ea20000000000 */
[----:B------:R-:W-:Y:S01]  /*33c0*/  SEL R11, R11, RZ, P1 ;  /* 0x000000ff0b0b7207 */ /* 0x000fe20000800000 */
[----:B--2---:R2:W-:Y:S01]  /*33d0*/  SYNCS.ARRIVE.TRANS64.RED.A1T0 RZ, [R0+URZ], RZ ;  /* 0x000000ff00ff79a7 */ /* 0x0045e200081004ff */
[----:B-1----:R-:W-:-:S02]  /*33e0*/  LOP3.LUT P3, RZ, R6, 0x1, RZ, 0xc0, !PT ;  /* 0x0000000106ff7812 */ /* 0x002fc4000786c0ff */
[----:B------:R-:W-:-:S04]  /*33f0*/  SEL R4, RZ, 0x1, P1 ;  /* 0x00000001ff047807 */ /* 0x000fc80000800000 */
[----:B------:R-:W-:Y:S02]  /*3400*/  LOP3.LUT R10, R10, R4, RZ, 0x3c, !PT ;  /* 0x000000040a0a7212 */ /* 0x000fe400078e3cff */
[----:B--2---:R-:W-:-:S04]  /*3410*/  SEL R0, RZ, 0x1, P0 ;  /* 0x00000001ff007807 */ /* 0x004fc80000000000 */
[----:B------:R-:W-:Y:S01]  /*3420*/  LOP3.LUT R9, R9, R0, RZ, 0x3c, !PT ;  /* 0x0000000009097212 */ /* 0x000fe200078e3cff */
[----:B------:R-:W-:Y:S06]  /*3430*/  @P3 BRA `(.L_x_61) ;  /* 0xfffffffc002c3947 */ /* 0x000fec000383ffff */
[----:B------:R-:W-:Y:S01]  /*3440*/  ULEA UR5, UR6, UR37, 0x3 ;  /* 0x0000002506057291 */ /* 0x000fe2000f8e18ff */
[----:B------:R-:W-:-:S08]  /*3450*/  SHF.L.U32 R2, R12, 0x1f, RZ ;  /* 0x0000001f0c027819 */ /* 0x000fd000000006ff */
[----:B------:R-:W1:Y:S02]  /*3460*/  SYNCS.PHASECHK.TRANS64 P0, [UR5+0x1a0], R2 ;  /* 0x0001a002ff0075a7 */ /* 0x000e640008001005 */
[----:B-1----:R-:W-:Y:S05]  /*3470*/  @P0 BRA `(.L_x_62) ;  /* 0x0000000000080947 */ /* 0x002fea0003800000 */
[----:B------:R-:W1:Y:S02]  /*3480*/  SYNCS.PHASECHK.TRANS64.TRYWAIT P0, [UR5+0x1a0], R2 ;  /* 0x0001a002ff0075a7 */ /* 0x000e640008001105 */
[----:B-1----:R-:W-:Y:S05]  /*3490*/  @!P0 BRA `(.L_x_63) ;  /* 0x0000006c00ac8947 */ /* 0x002fea0003800000 */
.L_x_62:
[----:B------:R-:W-:-:S04]  /*34a0*/  UIADD3 UR4, UPT, UPT, UR6, 0x1, URZ ;  /* 0x0000000106047890 */ /* 0x000fc8000fffe0ff */
[----:B------:R-:W-:-:S04]  /*34b0*/  UISETP.NE.AND UP0, UPT, UR4, 0x2, UPT ;  /* 0x000000020400788c */ /* 0x000fc8000bf05270 */
[----:B------:R-:W-:Y:S02]  /*34c0*/  USEL UR7, URZ, 0x1, UP0 ;  /* 0x00000001ff077887 */ /* 0x000fe40008000000 */
[----:B------:R-:W-:-:S04]  /*34d0*/  USEL UR4, UR4, URZ, UP0 ;  /* 0x000000ff04047287 */ /* 0x000fc80008000000 */
[----:B------:R-:W-:Y:S01]  /*34e0*/  ULEA UR4, UR4, UR37, 0x3 ;  /* 0x0000002504047291 */ /* 0x000fe2000f8e18ff */
[----:B-1----:R-:W-:-:S04]  /*34f0*/  LOP3.LUT R2, R12, UR7, RZ, 0x3c, !PT ;  /* 0x000000070c027c12 */ /* 0x002fc8000f8e3cff */
[----:B------:R-:W-:-:S04]  /*3500*/  SHF.L.U32 R0, R2, 0x1f, RZ ;  /* 0x0000001f02007819 */ /* 0x000fc800000006ff */
[----:B------:R-:W1:Y:S02]  /*3510*/  SYNCS.PHASECHK.TRANS64 P0, [UR4+0x1a0], R0 ;  /* 0x0001a000ff0075a7 */ /* 0x000e640008001004 */
[----:B-1----:R-:W-:Y:S05]  /*3520*/  @P0 EXIT ;  /* 0x000000000000094d */ /* 0x002fea0003800000 */
[----:B------:R-:W-:Y:S02]  /*3530*/  SHF.L.U32 R2, R2, 0x1f, RZ ;  /* 0x0000001f02027819 */ /* 0x000fe400000006ff */
[----:B------:R-:W-:-:S07]  /*3540*/  MOV R0, UR4 ;  /* 0x0000000400007c02 */ /* 0x000fce0008000f00 */
.L_x_64:
[----:B-1----:R1:W2:Y:S02]  /*3550*/  SYNCS.PHASECHK.TRANS64.TRYWAIT P0, [R0+URZ+0x1a0], R2 ;  /* 0x0001a002000075a7 */ /* 0x0022a400080011ff */
[----:B--2---:R-:W-:Y:S05]  /*3560*/  @!P0 NANOSLEEP.SYNCS 0x989680 ;  /* 0x009896800000895d */ /* 0x004fea0003900000 */
[----:B------:R-:W2:Y:S02]  /*3570*/  @!P0 SYNCS.PHASECHK.TRANS64 P0, [R0+URZ+0x1a0], R2 ;  /* 0x0001a002000085a7 */ /* 0x000ea400080010ff */
[----:B--2---:R-:W-:Y:S05]  /*3580*/  @P0 EXIT ;  /* 0x000000000000094d */ /* 0x004fea0003800000 */
[----:B------:R-:W-:Y:S05]  /*3590*/  BRA `(.L_x_64) ;  /* 0xfffffffc00ec7947 */ /* 0x000fea000383ffff */
.L_x_57:
[----:B------:R-:W-:-:S09]  /*35a0*/  UISETP.NE.AND UP1, UPT, UR8, URZ, UPT ;  /* 0x000000ff0800728c */ /* 0x000fd2000bf25270 */
[----:B------:R-:W-:Y:S05]  /*35b0*/  BRA.U UP1, `(.L_x_65) ;  /* 0x0000000d01787547 */ /* 0x000fea000b800000 */
[----:B------:R-:W-:Y:S01]  /*35c0*/  UMOV UR4, 0x40 ;  /* 0x0000004000047882 */ /* 0x000fe20000000000 */
[----:B------:R-:W-:Y:S01]  /*35d0*/  NOP ;  /* 0x0000000000007918 */ /* 0x000fe20000000000 */
[----:B------:R-:W-:Y:S01]  /*35e0*/  ULEA UR4, UR37, UR4, 0x18 ;  /* 0x0000000425047291 */ /* 0x000fe2000f8ec0ff */
[----:B------:R-:W-:Y:S02]  /*35f0*/  UMOV UR5, 0x400 ;  /* 0x0000040000057882 */ /* 0x000fe40000000000 */
[----:B------:R-:W-:-:S06]  /*3600*/  ULEA UR37, UR37, UR5, 0x18 ;  /* 0x0000000525257291 */ /* 0x000fcc000f8ec0ff */
[----:B------:R-:W1:Y:S02]  /*3610*/  LDS.U8 R0, [UR4+0x1c] ;  /* 0x00001c04ff007984 */ /* 0x000e640008000000 */
[----:B-1----:R-:W-:-:S13]  /*3620*/  ISETP.NE.AND P0, PT, R0, RZ, PT ;  /* 0x000000ff0000720c */ /* 0x002fda0003f05270 */
[----:B------:R-:W-:Y:S05]  /*3630*/  @P0 BRA `(.L_x_66) ;  /* 0x0000000000580947 */ /* 0x000fea0003800000 */
[----:B------:R-:W-:-:S13]  /*3640*/  ELECT P0, URZ, PT ;  /* 0x0000000000ff782f */ /* 0x000fda0003800000 */
[----:B------:R-:W-:Y:S05]  /*3650*/  @!P0 BRA `(.L_x_67) ;  /* 0x0000000000608947 */ /* 0x000fea0003800000 */
[----:B------:R-:W-:Y:S01]  /*3660*/  UMOV UR5, 0x10 ;  /* 0x0000001000057882 */ /* 0x000fe20000000000 */
[----:B------:R-:W-:Y:S01]  /*3670*/  HFMA2 R0, -RZ, RZ, 0, 5.9604644775390625e-08 ;  /* 0x00000001ff007431 */ /* 0x000fe200000001ff */
[----:B------:R-:W-:-:S03]  /*3680*/  MOV R2, 0xffff ;  /* 0x0000ffff00027802 */ /* 0x000fc60000000f00 */
[----:B------:R-:W-:Y:S04]  /*3690*/  DEPBAR.LE SB1, 0x36 ;  /* 0x00009d800000791a */ /* 0x000fe80000000000 */
[----:B------:R-:W1:Y:S02]  /*36a0*/  UTCATOMSWS.FIND_AND_SET.ALIGN UP0, UR5, UR5 ;  /* 0x00000005000575e3 */ /* 0x000e640008000800 */
[----:B-1----:R-:W-:Y:S01]  /*36b0*/  MOV R3, UR5 ;  /* 0x0000000500037c02 */ /* 0x002fe20008000f00 */
[----:B------:R-:W-:Y:S06]  /*36c0*/  BRA.U UP0, `(.L_x_68) ;  /* 0x0000000100187547 */ /* 0x000fec000b800000 */
.L_x_69:
[----:B------:R-:W-:Y:S05]  /*36d0*/  NANOSLEEP 0x64 ;  /* 0x000000640000795d */ /* 0x000fea0003800000 */
[----:B------:R-:W-:-:S05]  /*36e0*/  UMOV UR5, 0x10 ;  /* 0x0000001000057882 */ /* 0x000fca0000000000 */
[----:B------:R-:W-:Y:S04]  /*36f0*/  DEPBAR.LE SB1, 0x36 ;  /* 0x00009d800000791a */ /* 0x000fe80000000000 */
[----:B------:R-:W1:Y:S02]  /*3700*/  UTCATOMSWS.FIND_AND_SET.ALIGN UP0, UR5, UR5 ;  /* 0x00000005000575e3 */ /* 0x000e640008000800 */
[----:B-1----:R-:W-:Y:S01]  /*3710*/  MOV R3, UR5 ;  /* 0x0000000500037c02 */ /* 0x002fe20008000f00 */
[----:B------:R-:W-:Y:S05]  /*3720*/  BRA.U !UP0, `(.L_x_69) ;  /* 0xfffffffd08e87547 */ /* 0x000fea000b83ffff */
.L_x_68:
[-C--:B------:R-:W-:Y:S02]  /*3730*/  SHF.L.U32 R2, R2, R3.reuse, RZ ;  /* 0x0000000302027219 */ /* 0x080fe400000006ff */
[----:B------:R-:W-:Y:S01]  /*3740*/  SHF.L.U32 R0, R0, R3, RZ ;  /* 0x0000000300007219 */ /* 0x000fe200000006ff */
[----:B------:R-:W-:Y:S02]  /*3750*/  IMAD.SHL.U32 R3, R3, 0x20, RZ ;  /* 0x0000002003037824 */ /* 0x000fe400078e00ff */
[----:B------:R1:W-:Y:S04]  /*3760*/  ATOMS.OR RZ, [UR4+0x14], R2 ;  /* 0x00001402ffff798c */ /* 0x0003e8000b000004 */
[----:B------:R1:W-:Y:S04]  /*3770*/  ATOMS.OR RZ, [UR4+0x18], R0 ;  /* 0x00001800ffff798c */ /* 0x0003e8000b000004 */
[----:B------:R1:W-:Y:S01]  /*3780*/  STS [UR37+0x240], R3 ;  /* 0x00024003ff007988 */ /* 0x0003e20008000825 */
[----:B------:R-:W-:Y:S05]  /*3790*/  BRA `(.L_x_67) ;  /* 0x0000000000107947 */ /* 0x000fea0003800000 */
.L_x_66:
[----:B------:R-:W-:Y:S02]  /*37a0*/  MOV R0, 0xffffffff ;  /* 0xffffffff00007802 */ /* 0x000fe40000000f00 */
[----:B------:R-:W-:-:S03]  /*37b0*/  MOV R2, 0x37e0 ;  /* 0x000037e000027802 */ /* 0x000fc60000000f00 */
[----:B------:R1:W-:Y:S04]  /*37c0*/  STS [UR37+0x240], R0 ;  /* 0x00024000ff007988 */ /* 0x0003e80008000825 */
[----:B-1-3-5:R-:W-:Y:S05]  /*37d0*/  CALL.REL.NOINC `($__internal_1_$__cuda_sm10x_tcgen05_guardrail_trap_phase_invalid_during_alloc) ;  /* 0x0000007000f07944 */ /* 0x02afea0003c00000 */
.L_x_67:
[----:B------:R-:W-:Y:S05]  /*37e0*/  WARPSYNC.ALL ;  /* 0x0000000000007948 */ /* 0x000fea0003800000 */
[----:B------:R-:W2:Y:S01]  /*37f0*/  S2UR UR6, SR_CgaCtaId ;  /* 0x00000000000679c3 */ /* 0x000ea20000008800 */
[----:B------:R-:W-:Y:S01]  /*3800*/  UMOV UR4, 0x400 ;  /* 0x0000040000047882 */ /* 0x000fe20000000000 */
[----:B------:R-:W-:-:S06]  /*3810*/  NOP ;  /* 0x0000000000007918 */ /* 0x000fcc0000000000 */
[----:B------:R-:W-:Y:S06]  /*3820*/  BAR.ARV 0x6, 0xa0 ;  /* 0x0182800000007b1d */ /* 0x000fec0000002000 */
[----:B------:R-:W4:Y:S01]  /*3830*/  LDCU UR7, c[0x0][0x38c] ;  /* 0x00007180ff0777ac */ /* 0x000f220008000800 */
[----:B------:R-:W-:Y:S01]  /*3840*/  IMAD.MOV.U32 R11, RZ, RZ, 0x1 ;  /* 0x00000001ff0b7424 */ /* 0x000fe200078e00ff */
[----:B------:R-:W-:Y:S01]  /*3850*/  CS2R R8, SRZ ;  /* 0x0000000000087805 */ /* 0x000fe2000001ff00 */
[----:B------:R-:W-:Y:S01]  /*3860*/  IMAD.MOV.U32 R10, RZ, RZ, RZ ;  /* 0x000000ffff0a7224 */ /* 0x000fe200078e00ff */
[----:B------:R-:W-:Y:S01]  /*3870*/  UMOV UR17, URZ ;  /* 0x000000ff00117c82 */ /* 0x000fe20008000000 */
[----:B------:R-:W-:Y:S01]  /*3880*/  UMOV UR16, URZ ;  /* 0x000000ff00107c82 */ /* 0x000fe20008000000 */
[----:B------:R-:W-:Y:S01]  /*3890*/  UMOV UR20, 0x0 ;  /* 0x0000000000147882 */ /* 0x000fe20000000000 */
[----:B------:R-:W-:Y:S01]  /*38a0*/  UMOV UR21, 0x4408010 ;  /* 0x0440801000157882 */ /* 0x000fe20000000000 */
[----:B--2---:R-:W-:Y:S01]  /*38b0*/  ULEA UR6, UR6, UR4, 0x18 ;  /* 0x0000000406067291 */ /* 0x004fe2000f8ec0ff */
[----:B------:R-:W2:Y:S03]  /*38c0*/  LDCU UR4, c[0x0][0x38c] ;  /* 0x00007180ff0477ac */ /* 0x000ea60008000800 */
[----:B------:R-:W-:-:S02]  /*38d0*/  UIADD3 UR11, UPT, UPT, UR6, 0x10600, URZ ;  /* 0x00010600060b7890 */ /* 0x000fc4000fffe0ff */
[----:B----4-:R-:W-:-:S03]  /*38e0*/  UIADD3 UR7, UPT, UPT, UR7, 0x1f, URZ ;  /* 0x0000001f07077890 */ /* 0x010fc6000fffe0ff */
[----:B-1----:R-:W1:Y:S01]  /*38f0*/  LDS R0, [UR6+0x240] ;  /* 0x00024006ff007984 */ /* 0x002e620008000800 */
[----:B------:R-:W-:Y:S02]  /*3900*/  UIADD3 UR18, UPT, UPT, UR6, 0x6600, URZ ;  /* 0x0000660006127890 */ /* 0x000fe4000fffe0ff */
[----:B------:R-:W-:Y:S02]  /*3910*/  USHF.R.S32.HI UR5, URZ, 0x1f, UR7 ;  /* 0x0000001fff057899 */ /* 0x000fe40008011407 */
[----:B------:R-:W-:Y:S02]  /*3920*/  USHF.R.U32.HI UR11, URZ, 0x4, UR11 ;  /* 0x00000004ff0b7899 */ /* 0x000fe4000801160b */
[----:B------:R-:W-:Y:S02]  /*3930*/  ULEA.HI UR5, UR5, UR7, URZ, 0x5 ;  /* 0x0000000705057291 */ /* 0x000fe4000f8f28ff */
[----:B------:R-:W-:Y:S02]  /*3940*/  USHF.R.U32.HI UR18, URZ, 0x4, UR18 ;  /* 0x00000004ff127899 */ /* 0x000fe40008011612 */
[----:B------:R-:W-:-:S02]  /*3950*/  USHF.R.S32.HI UR5, URZ, 0x5, UR5 ;  /* 0x00000005ff057899 */ /* 0x000fc40008011405 */
[----:B------:R-:W-:Y:S02]  /*3960*/  ULOP3.LUT UR11, UR11, 0x3fff, URZ, 0xc0, !UPT ;  /* 0x00003fff0b0b7892 */ /* 0x000fe4000f8ec0ff */
[----:B------:R-:W-:Y:S02]  /*3970*/  UISETP.LT.AND UP0, UPT, UR5, 0x1, UPT ;  /* 0x000000010500788c */ /* 0x000fe4000bf01270 */
[----:B------:R-:W-:Y:S02]  /*3980*/  ULOP3.LUT UR18, UR18, 0x3fff, URZ, 0xc0, !UPT ;  /* 0x00003fff12127892 */ /* 0x000fe4000f8ec0ff */
[----:B------:R-:W-:Y:S02]  /*3990*/  USEL UR10, UR5, 0x1, !UP0 ;  /* 0x00000001050a7887 */ /* 0x000fe4000c000000 */
[----:B------:R-:W-:Y:S02]  /*39a0*/  ULOP3.LUT UR11, UR11, 0x10000, URZ, 0xfc, !UPT ;  /* 0x000100000b0b7892 */ /* 0x000fe4000f8efcff */
[----:B------:R-:W-:-:S02]  /*39b0*/  UIADD3 UR10, UPT, UPT, -UR10, URZ, URZ ;  /* 0x000000ff0a0a7290 */ /* 0x000fc4000fffe1ff */
[----:B--2---:R-:W-:Y:S01]  /*39c0*/  UISETP.GE.AND UP3, UPT, UR4, 0x1, UPT ;  /* 0x000000010400788c */ /* 0x004fe2000bf66270 */
[----:B-1----:R-:W-:-:S15]  /*39d0*/  R2UR UR19, R0 ;  /* 0x00000000001372ca */ /* 0x002fde00000e0000 */
.L_x_76:
[----:B------:R-:W-:Y:S02]  /*39e0*/  LEA R0, R10, UR6, 0x3 ;  /* 0x000000060a007c11 */ /* 0x000fe4000f8e18ff */
[----:B------:R-:W-:Y:S02]  /*39f0*/  SHF.L.U32 R2, R9, 0x1f, RZ ;  /* 0x0000001f09027819 */ /* 0x000fe400000006ff */
[----:B------:R-:W-:Y:S01]  /*3a00*/  PLOP3.LUT P0, PT, PT, PT, UP3, 0x80, 0x8 ;  /* 0x000000000008781c */ /* 0x000fe20003f0f038 */
[----:B------:R-:W-:Y:S01]  /*3a10*/  VIADD R3, R0, 0x1a0 ;  /* 0x000001a000037836 */ /* 0x000fe20000000000 */
[----:B-1----:R-:W1:Y:S02]  /*3a20*/  SYNCS.PHASECHK.TRANS64.TRYWAIT P1, [R0+URZ+0x190], R2 ;  /* 0x00019002000075a7 */ /* 0x002e6400080211ff */
[----:B-1--4-:R-:W-:Y:S09]  /*3a30*/  @!P1 BRA `(.L_x_70) ;  /* 0x00000068005c9947 */ /* 0x012ff20003800000 */
.L_x_189:
[----:B------:R-:W-:Y:S01]  /*3a40*/  LEA R4, R10, UR6, 0x4 ;  /* 0x000000060a047c11 */ /* 0x000fe2000f8e20ff */
[----:B------:R-:W-:Y:S01]  /*3a50*/  @UP3 ULEA UR4, UR16, UR6, 0x3 ;  /* 0x0000000610043291 */ /* 0x000fe2000f8e18ff */
[----:B------:R-:W-:Y:S01]  /*3a60*/  PLOP3.LUT P2, PT, PT, PT, PT, 0x80, 0x8 ;  /* 0x000000000008781c */ /* 0x000fe20003f4f070 */
[----:B------:R-:W-:Y:S01]  /*3a70*/  ULEA UR9, UR17, UR6, 0x3 ;  /* 0x0000000611097291 */ /* 0x000fe2000f8e18ff */
[----:B------:R-:W-:Y:S02]  /*3a80*/  PRMT R3, RZ, 0x654, R3 ;  /* 0x00000654ff037816 */ /* 0x000fe40000000003 */
[----:B------:R-:W2:Y:S01]  /*3a90*/  LDS.128 R4, [R4+0x220] ;  /* 0x0002200004047984 */ /* 0x000ea20000000c00 */
[----:B-1----:R-:W-:Y:S02]  /*3aa0*/  @P0 SHF.L.U32 R2, R8, 0x1f, RZ ;  /* 0x0000001f08020819 */ /* 0x002fe400000006ff */
[----:B------:R-:W-:Y:S01]  /*3ab0*/  SHF.L.U32 R0, R11, 0x1f, RZ ;  /* 0x0000001f0b007819 */ /* 0x000fe200000006ff */
[----:B------:R-:W-:Y:S01]  /*3ac0*/  @!PT LDS RZ, [RZ] ;  /* 0x00000000fffff984 */ /* 0x000fe20000000800 */
[----:B------:R-:W-:Y:S01]  /*3ad0*/  @!PT LDS RZ, [RZ] ;  /* 0x00000000fffff984 */ /* 0x000fe20000000800 */
[----:B------:R-:W-:Y:S01]  /*3ae0*/  @!PT LDS RZ, [RZ] ;  /* 0x00000000fffff984 */ /* 0x000fe20000000800 */
[----:B------:R-:W-:Y:S01]  /*3af0*/  @!PT LDS RZ, [RZ] ;  /* 0x00000000fffff984 */ /* 0x000fe20000000800 */
[----:B------:R1:W-:Y:S06]  /*3b00*/  MEMBAR.ALL.CTA ;  /* 0x0000000000007992 */ /* 0x0003ec0000008000 */
[----:B-1----:R-:W1:Y:S02]  /*3b10*/  FENCE.VIEW.ASYNC.S ;  /* 0x00000000000073c6 */ /* 0x002e640000000000 */
[----:B-1----:R1:W-:Y:S01]  /*3b20*/  SYNCS.ARRIVE.TRANS64.RED.A1T0 RZ, [R3+URZ], RZ ;  /* 0x000000ff03ff79a7 */ /* 0x0023e200081004ff */
[----:B------:R1:W4:Y:S01]  /*3b30*/  @P0 SYNCS.PHASECHK.TRANS64.TRYWAIT P2, [UR4], R2 ;  /* 0x00000002ff0005a7 */ /* 0x0003220008041104 */
[----:B--2---:R-:W-:Y:S01]  /*3b40*/  LOP3.LUT P1, RZ, R6, 0x1, RZ, 0xc0, !PT ;  /* 0x0000000106ff7812 */ /* 0x004fe2000782c0ff */
[----:B------:R-:W2:Y:S02]  /*3b50*/  SYNCS.PHASECHK.TRANS64.TRYWAIT P0, [UR9+0x1d0], R0 ;  /* 0x0001d000ff0075a7 */ /* 0x000ea40008001109 */
[----:B-12-4-:R-:W-:Y:S10]  /*3b60*/  @!P0 BRA `(.L_x_71) ;  /* 0x0000006800248947 */ /* 0x016ff40003800000 */
.L_x_191:
[----:B------:R-:W-:Y:S01]  /*3b70*/  IADD3 R10, PT, PT, R10, 0x1, RZ ;  /* 0x000000010a0a7810 */ /* 0x000fe20007ffe0ff */
[----:B------:R-:W-:Y:S06]  /*3b80*/  BRA.U !UP3, `(.L_x_72) ;  /* 0x000000010ba47547 */ /* 0x000fec000b800000 */
[----:B------:R-:W-:Y:S02]  /*3b90*/  ULEA.HI UR8, UR17, UR17, URZ, 0x1 ;  /* 0x0000001111087291 */ /* 0x000fe4000f8f08ff */
[----:B------:R-:W-:Y:S02]  /*3ba0*/  UPLOP3.LUT UP4, UPT, UPT, UPT, UPT, 0x40, 0x4 ;  /* 0x000000000004789c */ /* 0x000fe40003f8e870 */
[----:B------:R-:W-:Y:S02]  /*3bb0*/  USHF.L.U32 UR4, UR8, 0x7, URZ ;  /* 0x0000000708047899 */ /* 0x000fe400080006ff */
[----:B------:R-:W-:Y:S02]  /*3bc0*/  ULOP3.LUT UR8, UR8, 0xffe, URZ, 0xc0, !UPT ;  /* 0x00000ffe08087892 */ /* 0x000fe4000f8ec0ff */
[----:B------:R-:W-:Y:S02]  /*3bd0*/  ULOP3.LUT UR4, UR4, 0xffffff00, URZ, 0xc0, !UPT ;  /* 0xffffff0004047892 */ /* 0x000fe4000f8ec0ff */
[----:B------:R-:W-:-:S02]  /*3be0*/  UIADD3 UR8, UPT, UPT, -UR8, UR17, URZ ;  /* 0x0000001108087290 */ /* 0x000fc4000fffe1ff */
[----:B------:R-:W-:Y:S01]  /*3bf0*/  UIADD3 UR4, UPT, UPT, UR19, UR4, URZ ;  /* 0x0000000413047290 */ /* 0x000fe2000fffe0ff */
[----:B------:R-:W-:Y:S01]  /*3c00*/  UMOV UR15, UR10 ;  /* 0x0000000a000f7c82 */ /* 0x000fe20008000000 */
[----:B------:R-:W-:Y:S02]  /*3c10*/  UMOV UR14, UR5 ;  /* 0x00000005000e7c82 */ /* 0x000fe40008000000 */
[----:B------:R-:W-:Y:S01]  /*3c20*/  ULEA UR8, UR8, UR4, 0x14 ;  /* 0x0000000408087291 */ /* 0x000fe2000f8ea0ff */
[----:B------:R-:W-:-:S11]  /*3c30*/  UMOV UR13, UR16 ;  /* 0x00000010000d7c82 */ /* 0x000fd60008000000 */
.L_x_75:
[----:B------:R-:W-:Y:S02]  /*3c40*/  UIADD3 UR15, UPT, UPT, UR15, 0x1, URZ ;  /* 0x000000010f0f7890 */ /* 0x000fe4000fffe0ff */
[----:B--2---:R-:W-:Y:S02]  /*3c50*/  ULEA UR7, UR13, UR6, 0x3 ;  /* 0x000000060d077291 */ /* 0x004fe4000f8e18ff */
[----:B------:R-:W-:Y:S01]  /*3c60*/  UISETP.NE.AND UP0, UPT, UR15, URZ, UPT ;  /* 0x000000ff0f00728c */ /* 0x000fe2000bf05270 */
[----:B----4-:R-:W-:Y:S10]  /*3c70*/  @P2 BRA `(.L_x_73) ;  /* 0x00000000000c2947 */ /* 0x010ff40003800000 */
[----:B-1----:R-:W-:Y:S04]  /*3c80*/  SHF.L.U32 R2, R8, 0x1f, RZ ;  /* 0x0000001f08027819 */ /* 0x002fe800000006ff */
[----:B------:R-:W1:Y:S02]  /*3c90*/  SYNCS.PHASECHK.TRANS64.TRYWAIT P0, [UR7], R2 ;  /* 0x00000002ff0075a7 */ /* 0x000e640008001107 */
[----:B-1----:R-:W-:Y:S05]  /*3ca0*/  @!P0 BRA `(.L_x_74) ;  /* 0x0000006400ec8947 */ /* 0x002fea0003800000 */
.L_x_73:
[----:B------:R-:W-:Y:S01]  /*3cb0*/  UISETP.NE.AND UP1, UPT, UR14, 0x1, UPT ;  /* 0x000000010e00788c */ /* 0x000fe2000bf25270 */
[----:B------:R-:W-:Y:S01]  /*3cc0*/  PLOP3.LUT P2, PT, PT, PT, PT, 0x80, 0x8 ;  /* 0x000000000008781c */ /* 0x000fe20003f4f070 */
[----:B------:R-:W-:Y:S02]  /*3cd0*/  UIADD3 UR16, UPT, UPT, UR13, 0x1, URZ ;  /* 0x000000010d107890 */ /* 0x000fe4000fffe0ff */
[----:B------:R-:W-:Y:S02]  /*3ce0*/  ULEA UR22, UR13, UR11, 0x9 ;  /* 0x0000000b0d167291 */ /* 0x000fe4000f8e48ff */
[----:B------:R-:W-:Y:S01]  /*3cf0*/  UISETP.NE.AND UP2, UPT, UR16, 0x14, UPT ;  /* 0x000000141000788c */ /* 0x000fe2000bf45270 */
[----:B------:R-:W-:Y:S01]  /*3d00*/  PLOP3.LUT P0, PT, PT, PT, UP1, 0x80, 0x8 ;  /* 0x000000000008781c */ /* 0x000fe20003f0f018 */
[----:B------:R-:W-:Y:S02]  /*3d10*/  UIADD3 UR7, UPT, UPT, UR7, 0xa0, URZ ;  /* 0x000000a007077890 */ /* 0x000fe4000fffe0ff */
[----:B------:R-:W-:Y:S02]  /*3d20*/  USEL UR12, URZ, 0x1, UP2 ;  /* 0x00000001ff0c7887 */ /* 0x000fe40009000000 */
[----:B------:R-:W-:Y:S01]  /*3d30*/  USEL UR16, UR16, URZ, UP2 ;  /* 0x000000ff10107287 */ /* 0x000fe20009000000 */
[----:B------:R-:W-:Y:S01]  /*3d40*/  UMOV UR23, 0xc0004010 ;  /* 0xc000401000177882 */ /* 0x000fe20000000000 */
[----:B------:R-:W-:Y:S02]  /*3d50*/  UMOV UR25, 0x80004020 ;  /* 0x8000402000197882 */ /* 0x000fe40000000000 */
[----:B------:R-:W-:Y:S01]  /*3d60*/  @UP1 ULEA UR4, UR16, UR6, 0x3 ;  /* 0x0000000610041291 */ /* 0x000fe2000f8e18ff */
[----:B------:R-:W-:Y:S01]  /*3d70*/  LOP3.LUT R8, R8, UR12, RZ, 0x3c, !PT ;  /* 0x0000000c08087c12 */ /* 0x000fe2000f8e3cff */
[----:B------:R-:W-:Y:S03]  /*3d80*/  UIADD3 UR14, UPT, UPT, UR14, -0x1, URZ ;  /* 0xffffffff0e0e7890 */ /* 0x000fe6000fffe0ff */
[----:B-1----:R-:W-:Y:S04]  /*3d90*/  @P0 SHF.L.U32 R0, R8, 0x1f, RZ ;  /* 0x0000001f08000819 */ /* 0x002fe800000006ff */
[----:B------:R2:W4:Y:S01]  /*3da0*/  @P0 SYNCS.PHASECHK.TRANS64.TRYWAIT P2, [UR4], R0 ;  /* 0x00000000ff0005a7 */ /* 0x0005220008041104 */
[----:B------:R-:W-:Y:S03]  /*3db0*/  USHF.L.U32 UR4, UR13, 0x7, URZ ;  /* 0x000000070d047899 */ /* 0x000fe600080006ff */
[----:B------:R-:W-:Y:S01]  /*3dc0*/  UMOV UR13, UR16 ;  /* 0x00000010000d7c82 */ /* 0x000fe20008000000 */
[----:B------:R-:W-:Y:S09]  /*3dd0*/  UIADD3 UR24, UPT, UPT, UR18, UR4, URZ ;  /* 0x0000000412187290 */ /* 0x000ff2000fffe0ff */
[----:B------:R2:W-:Y:S01]  /*3de0*/  UTCQMMA gdesc[UR24], gdesc[UR22], tmem[UR8], tmem[UR20], idesc[UR21], UP4 ;  /* 0x00ff1416180075ea */ /* 0x0005e2000a000308 */
[----:B------:R-:W-:Y:S01]  /*3df0*/  UPLOP3.LUT UP4, UPT, UPT, UPT, UPT, 0x80, 0x8 ;  /* 0x000000000008789c */ /* 0x000fe20003f8f070 */
[----:B------:R2:W-:Y:S01]  /*3e00*/  UTCBAR [UR7], URZ ;  /* 0x000000ff070073e9 */ /* 0x0005e200080000ff */
[----:B------:R-:W-:Y:S09]  /*3e10*/  BRA.U UP0, `(.L_x_75) ;  /* 0xfffffffd00887547 */ /* 0x000ff2000b83ffff */
.L_x_72:
[----:B------:R-:W-:Y:S01]  /*3e20*/  UIADD3 UR17, UPT, UPT, UR17, 0x1, URZ ;  /* 0x0000000111117890 */ /* 0x000fe2000fffe0ff */
[C---:B------:R-:W-:Y:S01]  /*3e30*/  ISETP.NE.AND P0, PT, R10.reuse, 0x2, PT ;  /* 0x000000020a00780c */ /* 0x040fe20003f05270 */
[----:B------:R-:W-:Y:S02]  /*3e40*/  UIADD3 UR9, UPT, UPT, UR9, 0x1b0, URZ ;  /* 0x000001b009097890 */ /* 0x000fe4000fffe0ff */
[----:B------:R-:W-:Y:S01]  /*3e50*/  UISETP.NE.AND UP0, UPT, UR17, 0x4, UPT ;  /* 0x000000041100788c */ /* 0x000fe2000bf05270 */
[----:B-12---:R-:W-:Y:S02]  /*3e60*/  SEL R0, RZ, 0x1, P0 ;  /* 0x00000001ff007807 */ /* 0x006fe40000000000 */
[----:B------:R-:W-:Y:S01]  /*3e70*/  SEL R10, R10, RZ, P0 ;  /* 0x000000ff0a0a7207 */ /* 0x000fe20000000000 */
[----:B------:R-:W-:Y:S01]  /*3e80*/  USEL UR4, URZ, 0x1, UP0 ;  /* 0x00000001ff047887 */ /* 0x000fe20008000000 */
[----:B------:R-:W-:Y:S01]  /*3e90*/  LOP3.LUT R9, R9, R0, RZ, 0x3c, !PT ;  /* 0x0000000009097212 */ /* 0x000fe200078e3cff */
[----:B------:R-:W-:Y:S01]  /*3ea0*/  USEL UR17, UR17, URZ, UP0 ;  /* 0x000000ff11117287 */ /* 0x000fe20008000000 */
[----:B------:R1:W-:Y:S03]  /*3eb0*/  UTCBAR [UR9], URZ ;  /* 0x000000ff090073e9 */ /* 0x0003e600080000ff */
[----:B------:R-:W-:Y:S01]  /*3ec0*/  LOP3.LUT R11, R11, UR4, RZ, 0x3c, !PT ;  /* 0x000000040b0b7c12 */ /* 0x000fe2000f8e3cff */
[----:B------:R-:W-:Y:S07]  /*3ed0*/  @P1 BRA `(.L_x_76) ;  /* 0xfffffff800c01947 */ /* 0x000fee000383ffff */
[----:B------:R-:W2:Y:S01]  /*3ee0*/  S2UR UR4, SR_CgaCtaId ;  /* 0x00000000000479c3 */ /* 0x000ea20000008800 */
[----:B------:R-:W-:Y:S01]  /*3ef0*/  ELECT P0, URZ, PT ;  /* 0x0000000000ff782f */ /* 0x000fe20003800000 */
[----:B------:R-:W-:Y:S01]  /*3f00*/  IMAD.MOV.U32 R0, RZ, RZ, 0x1 ;  /* 0x00000001ff007424 */ /* 0x000fe200078e00ff */
[----:B------:R-:W-:Y:S01]  /*3f10*/  UIADD3 UR6, UPT, UPT, UR6, 0x1d0, URZ ;  /* 0x000001d006067890 */ /* 0x000fe2000fffe0ff */
[----:B------:R-:W-:Y:S01]  /*3f20*/  SHF.L.U32 R2, R11, 0x1f, RZ ;  /* 0x0000001f0b027819 */ /* 0x000fe200000006ff */
[----:B------:R-:W-:-:S03]  /*3f30*/  UMOV UR5, 0x40 ;  /* 0x0000004000057882 */ /* 0x000fc60000000000 */
[----:B------:R-:W-:Y:S01]  /*3f40*/  UVIRTCOUNT.DEALLOC.SMPOOL 0x80 ;  /* 0x000000800000784c */ /* 0x000fe20000000000 */
[----:B--2---:R-:W-:Y:S02]  /*3f50*/  ULEA UR4, UR4, UR5, 0x18 ;  /* 0x0000000504047291 */ /* 0x004fe4000f8ec0ff */
[----:B------:R-:W-:-:S07]  /*3f60*/  ULEA UR5, UR17, UR6, 0x3 ;  /* 0x0000000611057291 */ /* 0x000fce000f8e18ff */
[----:B------:R2:W-:Y:S02]  /*3f70*/  @P0 STS.U8 [UR4+0x1c], R0 ;  /* 0x00001c00ff000988 */ /* 0x0005e40008000004 */
[----:B------:R-:W3:Y:S02]  /*3f80*/  SYNCS.PHASECHK.TRANS64.TRYWAIT P0, [UR5], R2 ;  /* 0x00000002ff0075a7 */ /* 0x000ee40008001105 */
[----:B--23--:R-:W-:Y:S05]  /*3f90*/  @!P0 BRA `(.L_x_77) ;  /* 0x0000006400488947 */ /* 0x00cfea0003800000 */
.L_x_194:
[----:B------:R-:W-:-:S04]  /*3fa0*/  UIADD3 UR7, UPT, UPT, UR17, 0x1, URZ ;  /* 0x0000000111077890 */ /* 0x000fc8000fffe0ff */
[----:B------:R-:W-:-:S04]  /*3fb0*/  UISETP.NE.AND UP0, UPT, UR7, 0x4, UPT ;  /* 0x000000040700788c */ /* 0x000fc8000bf05270 */
[----:B------:R-:W-:Y:S02]  /*3fc0*/  USEL UR8, URZ, 0x1, UP0 ;  /* 0x00000001ff087887 */ /* 0x000fe40008000000 */
[----:B------:R-:W-:-:S04]  /*3fd0*/  USEL UR7, UR7, URZ, UP0 ;  /* 0x000000ff07077287 */ /* 0x000fc80008000000 */
[----:B------:R-:W-:Y:S01]  /*3fe0*/  ULEA UR5, UR7, UR6, 0x3 ;  /* 0x0000000607057291 */ /* 0x000fe2000f8e18ff */
[----:B--2---:R-:W-:-:S04]  /*3ff0*/  LOP3.LUT R2, R11, UR8, RZ, 0x3c, !PT ;  /* 0x000000080b027c12 */ /* 0x004fc8000f8e3cff */
[----:B------:R-:W-:-:S04]  /*4000*/  SHF.L.U32 R3, R2, 0x1f, RZ ;  /* 0x0000001f02037819 */ /* 0x000fc800000006ff */
[----:B------:R-:W2:Y:S02]  /*4010*/  SYNCS.PHASECHK.TRANS64.TRYWAIT P0, [UR5], R3 ;  /* 0x00000003ff0075a7 */ /* 0x000ea40008001105 */
[----:B--2---:R-:W-:Y:S05]  /*4020*/  @!P0 BRA `(.L_x_78) ;  /* 0x00000064003c8947 */ /* 0x004fea0003800000 */
.L_x_196:
[----:B------:R-:W-:-:S04]  /*4030*/  UIADD3 UR7, UPT, UPT, UR7, 0x1, URZ ;  /* 0x0000000107077890 */ /* 0x000fc8000fffe0ff */
[----:B------:R-:W-:-:S04]  /*4040*/  UISETP.NE.AND UP0, UPT, UR7, 0x4, UPT ;  /* 0x000000040700788c */ /* 0x000fc8000bf05270 */
[----:B------:R-:W-:Y:S02]  /*4050*/  USEL UR8, URZ, 0x1, UP0 ;  /* 0x00000001ff087887 */ /* 0x000fe40008000000 */
[----:B------:R-:W-:-:S04]  /*4060*/  USEL UR7, UR7, URZ, UP0 ;  /* 0x000000ff07077287 */ /* 0x000fc80008000000 */
[----:B------:R-:W-:Y:S01]  /*4070*/  ULEA UR5, UR7, UR6, 0x3 ;  /* 0x0000000607057291 */ /* 0x000fe2000f8e18ff */
[----:B------:R-:W-:-:S04]  /*4080*/  LOP3.LUT R2, R2, UR8, RZ, 0x3c, !PT ;  /* 0x0000000802027c12 */ /* 0x000fc8000f8e3cff */
[----:B--2---:R-:W-:-:S04]  /*4090*/  SHF.L.U32 R3, R2, 0x1f, RZ ;  /* 0x0000001f02037819 */ /* 0x004fc800000006ff */
[----:B------:R-:W2:Y:S02]  /*40a0*/  SYNCS.PHASECHK.TRANS64.TRYWAIT P0, [UR5], R3 ;  /* 0x00000003ff0075a7 */ /* 0x000ea40008001105 */
[----:B--2---:R-:W-:Y:S05]  /*40b0*/  @!P0 BRA `(.L_x_79) ;  /* 0x0000006400308947 */ /* 0x004fea0003800000 */
.L_x_198:
[----:B------:R-:W-:-:S04]  /*40c0*/  UIADD3 UR7, UPT, UPT, UR7, 0x1, URZ ;  /* 0x0000000107077890 */ /* 0x000fc8000fffe0ff */
[----:B------:R-:W-:-:S04]  /*40d0*/  UISETP.NE.AND UP0, UPT, UR7, 0x4, UPT ;  /* 0x000000040700788c */ /* 0x000fc8000bf05270 */
[----:B------:R-:W-:Y:S02]  /*40e0*/  USEL UR5, URZ, 0x1, UP0 ;  /* 0x00000001ff057887 */ /* 0x000fe40008000000 */
[----:B------:R-:W-:-:S04]  /*40f0*/  USEL UR7, UR7, URZ, UP0 ;  /* 0x000000ff07077287 */ /* 0x000fc80008000000 */
[----:B------:R-:W-:Y:S01]  /*4100*/  ULEA UR7, UR7, UR6, 0x3 ;  /* 0x0000000607077291 */ /* 0x000fe2000f8e18ff */
[----:B------:R-:W-:-:S04]  /*4110*/  LOP3.LUT R2, R2, UR5, RZ, 0x3c, !PT ;  /* 0x0000000502027c12 */ /* 0x000fc8000f8e3cff */
[----:B------:R-:W-:-:S04]  /*4120*/  SHF.L.U32 R2, R2, 0x1f, RZ ;  /* 0x0000001f02027819 */ /* 0x000fc800000006ff */
[----:B------:R-:W3:Y:S02]  /*4130*/  SYNCS.PHASECHK.TRANS64.TRYWAIT P0, [UR7], R2 ;  /* 0x00000002ff0075a7 */ /* 0x000ee40008001107 */
[----:B---3--:R-:W-:Y:S05]  /*4140*/  @!P0 BRA `(.L_x_80) ;  /* 0x0000006400248947 */ /* 0x008fea0003800000 */
.L_x_200:
[----:B------:R-:W-:Y:S01]  /*4150*/  NOP ;  /* 0x0000000000007918 */ /* 0x000fe20000000000 */
[----:B--2---:R-:W2:Y:S01]  /*4160*/  LDS R0, [UR4+0x14] ;  /* 0x00001404ff007984 */ /* 0x004ea20008000800 */
[----:B------:R-:W-:Y:S01]  /*4170*/  ULOP3.LUT UR6, UR19, 0xffff, URZ, 0xc0, !UPT ;  /* 0x0000ffff13067892 */ /* 0x000fe2000f8ec0ff */
[----:B------:R-:W-:Y:S01]  /*4180*/  UMOV UR8, 0xffff ;  /* 0x0000ffff00087882 */ /* 0x000fe20000000000 */
[----:B------:R-:W-:Y:S02]  /*4190*/  UMOV UR5, 0x1 ;  /* 0x0000000100057882 */ /* 0x000fe40000000000 */
[----:B------:R-:W-:-:S04]  /*41a0*/  USHF.R.U32.HI UR6, URZ, 0x5, UR6 ;  /* 0x00000005ff067899 */ /* 0x000fc80008011606 */
[----:B------:R-:W-:Y:S02]  /*41b0*/  USHF.L.U32 UR8, UR8, UR6, URZ ;  /* 0x0000000608087299 */ /* 0x000fe400080006ff */
[----:B------:R-:W-:-:S04]  /*41c0*/  USHF.L.U32 UR5, UR5, UR6, URZ ;  /* 0x0000000605057299 */ /* 0x000fc800080006ff */
[----:B--2---:R-:W-:-:S04]  /*41d0*/  LOP3.LUT R0, R0, UR8, RZ, 0xc0, !PT ;  /* 0x0000000800007c12 */ /* 0x004fc8000f8ec0ff */
[----:B------:R-:W-:-:S13]  /*41e0*/  ISETP.NE.AND P0, PT, R0, UR8, PT ;  /* 0x0000000800007c0c */ /* 0x000fda000bf05270 */
[----:B------:R-:W-:Y:S05]  /*41f0*/  @P0 BRA `(.L_x_81) ;  /* 0x0000000000580947 */ /* 0x000fea0003800000 */
[----:B------:R-:W2:Y:S02]  /*4200*/  LDS R0, [UR4+0x18] ;  /* 0x00001804ff007984 */ /* 0x000ea40008000800 */
[----:B--2---:R-:W-:-:S04]  /*4210*/  LOP3.LUT R0, R0, UR5, RZ, 0xc0, !PT ;  /* 0x0000000500007c12 */ /* 0x004fc8000f8ec0ff */
[----:B------:R-:W-:-:S13]  /*4220*/  ISETP.NE.AND P0, PT, R0, UR5, PT ;  /* 0x0000000500007c0c */ /* 0x000fda000bf05270 */
[----:B------:R-:W-:Y:S05]  /*4230*/  @P0 BRA `(.L_x_82) ;  /* 0x00000000003c0947 */ /* 0x000fea0003800000 */
[----:B------:R-:W2:Y:S01]  /*4240*/  S2R R2, SR_LANEID ;  /* 0x0000000000027919 */ /* 0x000ea20000000000 */
[----:B------:R-:W-:Y:S01]  /*4250*/  ULOP3.LUT UR8, URZ, UR8, URZ, 0x33, !UPT ;  /* 0x00000008ff087292 */ /* 0x000fe2000f8e33ff */
[----:B------:R-:W-:Y:S02]  /*4260*/  VOTEU.ANY UR7, UPT, PT ;  /* 0x0000000000077886 */ /* 0x000fe400038e0100 */
[----:B------:R-:W-:-:S03]  /*4270*/  UFLO.U32 UR7, UR7 ;  /* 0x00000007000772bd */ /* 0x000fc600080e0000 */
[----:B------:R-:W-:-:S04]  /*4280*/  IMAD.U32 R0, RZ, RZ, UR8 ;  /* 0x00000008ff007e24 */ /* 0x000fc8000f8e00ff */
[----:B------:R3:W1:Y:S02]  /*4290*/  REDUX UR6, R0 ;  /* 0x00000000000673c4 */ /* 0x0006640000000000 */
[----:B------:R1:W-:Y:S01]  /*42a0*/  UTCATOMSWS.AND URZ, UR8 ;  /* 0x0000000800ff79e3 */ /* 0x0003e20008000000 */
[----:B--2---:R-:W-:Y:S02]  /*42b0*/  ISETP.EQ.U32.AND P0, PT, R2, UR7, PT ;  /* 0x0000000702007c0c */ /* 0x004fe4000bf02070 */
[----:B---3--:R-:W-:Y:S02]  /*42c0*/  LOP3.LUT R0, RZ, UR5, RZ, 0x33, !PT ;  /* 0x00000005ff007c12 */ /* 0x008fe4000f8e33ff */
[----:B-1----:R-:W-:Y:S02]  /*42d0*/  MOV R2, UR6 ;  /* 0x0000000600027c02 */ /* 0x002fe40008000f00 */
[----:B------:R-:W1:Y:S07]  /*42e0*/  REDUX UR5, R0 ;  /* 0x00000000000573c4 */ /* 0x000e6e0000000000 */
[----:B------:R2:W-:Y:S01]  /*42f0*/  @P0 ATOMS.AND RZ, [UR4+0x14], R2 ;  /* 0x00001402ffff098c */ /* 0x0005e2000a800004 */
[----:B-1----:R-:W-:-:S05]  /*4300*/  IMAD.U32 R0, RZ, RZ, UR5 ;  /* 0x00000005ff007e24 */ /* 0x002fca000f8e00ff */
[----:B------:R2:W-:Y:S01]  /*4310*/  @P0 ATOMS.AND RZ, [UR4+0x18], R0 ;  /* 0x00001800ffff098c */ /* 0x0005e2000a800004 */
[----:B------:R-:W-:Y:S05]  /*4320*/  BRA `(.L_x_83) ;  /* 0x0000000000147947 */ /* 0x000fea0003800000 */
.L_x_82:
[----:B------:R-:W-:Y:S02]  /*4330*/  MOV R2, 0x4350 ;  /* 0x0000435000027802 */ /* 0x000fe40000000f00 */
[----:B-1--45:R-:W-:Y:S05]  /*4340*/  CALL.REL.NOINC `($__internal_0_$__cuda_sm10x_tcgen05_guardrail_trap_col_being_dealloced_not_returned_by_alloc) ;  /* 0x0000006800087944 */ /* 0x032fea0003c00000 */
[----:B------:R-:W-:Y:S05]  /*4350*/  BRA `(.L_x_83) ;  /* 0x0000000000087947 */ /* 0x000fea0003800000 */
.L_x_81:
[----:B------:R-:W-:Y:S02]  /*4360*/  MOV R2, 0x4380 ;  /* 0x0000438000027802 */ /* 0x000fe40000000f00 */
[----:B-1--45:R-:W-:Y:S05]  /*4370*/  CALL.REL.NOINC `($__internal_2_$__cuda_sm10x_tcgen05_guardrail_trap_unallocated_columns_being_dealloced) ;  /* 0x0000006800147944 */ /* 0x032fea0003c00000 */
.L_x_83:
[----:B------:R-:W-:Y:S01]  /*4380*/  NOP ;  /* 0x0000000000007918 */ /* 0x000fe20000000000 */
[----:B------:R-:W-:Y:S05]  /*4390*/  EXIT ;  /* 0x000000000000794d */ /* 0x000fea0003800000 */
.L_x_65:
[----:B------:R-:W-:-:S09]  /*43a0*/  UISETP.NE.OR UP2, UPT, UR8, 0x3, !UP2 ;  /* 0x000000030800788c */ /* 0x000fd2000d745670 */
[----:B------:R-:W-:Y:S05]  /*43b0*/  BRA.U UP2, `(.L_x_84) ;  /* 0x0000001102087547 */ /* 0x000fea000b800000 */
[----:B------:R-:W1:Y:S01]  /*43c0*/  LDC R0, c[0x0][0xb30] ;  /* 0x0002cc00ff007b82 */ /* 0x000e620000000800 */
[----:B------:R-:W2:Y:S01]  /*43d0*/  LDCU.64 UR8, c[0x0][0x888] ;  /* 0x00011100ff0877ac */ /* 0x000ea20008000a00 */
[----:B------:R-:W-:Y:S02]  /*43e0*/  HFMA2 R27, -RZ, RZ, 0, 0 ;  /* 0x00000000ff1b7431 */ /* 0x000fe400000001ff */
[----:B------:R-:W-:Y:S01]  /*43f0*/  IMAD.MOV.U32 R29, RZ, RZ, 0x1 ;  /* 0x00000001ff1d7424 */ /* 0x000fe200078e00ff */
[----:B------:R-:W-:Y:S01]  /*4400*/  MOV R25, 0x1000 ;  /* 0x0000100000197802 */ /* 0x000fe20000000f00 */
[----:B------:R-:W4:Y:S01]  /*4410*/  LDCU.64 UR4, c[0x0][0x890] ;  /* 0x00011200ff0477ac */ /* 0x000f220008000a00 */
[----:B------:R-:W-:Y:S01]  /*4420*/  IMAD.MOV.U32 R28, RZ, RZ, RZ ;  /* 0x000000ffff1c7224 */ /* 0x000fe200078e00ff */
[----:B------:R-:W3:Y:S01]  /*4430*/  LDC R24, c[0x0][0x370] ;  /* 0x0000dc00ff187b82 */ /* 0x000ee20000000800 */
[----:B------:R-:W-:Y:S01]  /*4440*/  UMOV UR7, 0x400 ;  /* 0x0000040000077882 */ /* 0x000fe20000000000 */
[----:B------:R-:W-:-:S02]  /*4450*/  UPLOP3.LUT UP1, UPT, UPT, UPT, UPT, 0x40, 0x4 ;  /* 0x000000000004789c */ /* 0x000fc40003f2e870 */
[----:B------:R-:W-:-:S04]  /*4460*/  ULEA UR7, UR37, UR7, 0x18 ;  /* 0x0000000725077291 */ /* 0x000fc8000f8ec0ff */
[----:B------:R-:W3:Y:S01]  /*4470*/  LDC R3, c[0x0][0xb0c] ;  /* 0x0002c300ff037b82 */ /* 0x000ee20000000800 */
[----:B------:R-:W-:Y:S02]  /*4480*/  UIADD3 UR13, UPT, UPT, UR7, 0x158, URZ ;  /* 0x00000158070d7890 */ /* 0x000fe4000fffe0ff */
[----:B--2---:R-:W-:Y:S02]  /*4490*/  UISETP.NE.U32.AND UP2, UPT, UR8, URZ, UPT ;  /* 0x000000ff0800728c */ /* 0x004fe4000bf45070 */
[----:B------:R-:W-:Y:S02]  /*44a0*/  UIADD3 UR33, UPT, UPT, UR7, 0x140, URZ ;  /* 0x0000014007217890 */ /* 0x000fe4000fffe0ff */
[----:B----4-:R-:W-:Y:S01]  /*44b0*/  UISETP.NE.U32.AND UP3, UPT, UR4, URZ, UPT ;  /* 0x000000ff0400728c */ /* 0x010fe2000bf65070 */
[----:B------:R-:W2:Y:S01]  /*44c0*/  LDC R18, c[0x0][0xb20] ;  /* 0x0002c800ff127b82 */ /* 0x000ea20000000800 */
[----:B-1----:R-:W-:Y:S01]  /*44d0*/  ISETP.NE.AND P1, PT, R0, 0x1, PT ;  /* 0x000000010000780c */ /* 0x002fe20003f25270 */
[----:B------:R-:W-:-:S02]  /*44e0*/  UISETP.NE.AND.EX UP2, UPT, UR9, URZ, UPT, UP2 ;  /* 0x000000ff0900728c */ /* 0x000fc4000bf45320 */
[----:B------:R-:W-:Y:S02]  /*44f0*/  UIADD3 UR25, UPT, UPT, UR7, 0x148, URZ ;  /* 0x0000014807197890 */ /* 0x000fe4000fffe0ff */
[----:B------:R-:W-:Y:S02]  /*4500*/  UIADD3 UR17, UPT, UPT, UR7, 0x150, URZ ;  /* 0x0000015007117890 */ /* 0x000fe4000fffe0ff */
[----:B------:R-:W1:Y:S01]  /*4510*/  LDC.64 R30, c[0x0][0x348] ;  /* 0x0000d200ff1e7b82 */ /* 0x000e620000000a00 */
[----:B------:R-:W-:Y:S02]  /*4520*/  UPRMT UR13, UR37, 0x654, UR13 ;  /* 0x00000654250d7896 */ /* 0x000fe4000800000d */
[----:B------:R-:W-:-:S05]  /*4530*/  UISETP.NE.AND.EX UP3, UPT, UR5, URZ, UPT, UP3 ;  /* 0x000000ff0500728c */ /* 0x000fca000bf65330 */
[----:B------:R-:W4:Y:S08]  /*4540*/  LDC.64 R16, c[0x0][0xb10] ;  /* 0x0002c400ff107b82 */ /* 0x000f300000000a00 */
[----:B------:R-:W1:Y:S08]  /*4550*/  LDC.64 R6, c[0x0][0xb18] ;  /* 0x0002c600ff067b82 */ /* 0x000e700000000a00 */
[----:B------:R-:W1:Y:S08]  /*4560*/  LDC.64 R4, c[0x0][0xb28] ;  /* 0x0002ca00ff047b82 */ /* 0x000e700000000a00 */
[----:B--23--:R-:W1:Y:S02]  /*4570*/  LDC R19, c[0x0][0x374] ;  /* 0x0000dd00ff137b82 */ /* 0x00ce640000000800 */
.L_x_95:
[C---:B------:R-:W-:Y:S02]  /*4580*/  LEA R0, R28.reuse, UR7, 0x3 ;  /* 0x000000071c007c11 */ /* 0x040fe4000f8e18ff */
[----:B------:R-:W-:Y:S02]  /*4590*/  SHF.L.U32 R2, R27, 0x1f, RZ ;  /* 0x0000001f1b027819 */ /* 0x000fe400000006ff */
[----:B------:R-:W-:Y:S02]  /*45a0*/  LEA R20, R28, UR7, 0x4 ;  /* 0x000000071c147c11 */ /* 0x000fe4000f8e20ff */
[----:B--2---:R-:W2:Y:S02]  /*45b0*/  SYNCS.PHASECHK.TRANS64.TRYWAIT P0, [R0+URZ+0x190], R2 ;  /* 0x00019002000075a7 */ /* 0x004ea400080011ff */
[----:B--2---:R-:W-:Y:S05]  /*45c0*/  @!P0 BRA `(.L_x_85) ;  /* 0x00000060001c8947 */ /* 0x004fea0003800000 */
.L_x_201:
[----:B------:R-:W-:Y:S01]  /*45d0*/  ISETP.GE.AND P0, PT, R40, 0x1, PT ;  /* 0x000000012800780c */ /* 0x000fe20003f06270 */
[----:B------:R-:W3:Y:S01]  /*45e0*/  LDS.128 R20, [R20+0x220] ;  /* 0x0002200014147984 */ /* 0x000ee20000000c00 */
[----:B--2---:R-:W-:Y:S01]  /*45f0*/  VIADD R0, R0, 0x1a0 ;  /* 0x000001a000007836 */ /* 0x004fe20000000000 */
[----:B------:R-:W-:Y:S01]  /*4600*/  @!PT LDS RZ, [RZ] ;  /* 0x00000000fffff984 */ /* 0x000fe20000000800 */
[----:B------:R-:W-:Y:S01]  /*4610*/  @!PT LDS RZ, [RZ] ;  /* 0x00000000fffff984 */ /* 0x000fe20000000800 */
[----:B------:R-:W-:Y:S01]  /*4620*/  @!PT LDS RZ, [RZ] ;  /* 0x00000000fffff984 */ /* 0x000fe20000000800 */
[----:B------:R-:W-:Y:S01]  /*4630*/  @!PT LDS RZ, [RZ] ;  /* 0x00000000fffff984 */ /* 0x000fe20000000800 */
[----:B------:R2:W-:Y:S06]  /*4640*/  MEMBAR.ALL.CTA ;  /* 0x0000000000007992 */ /* 0x0005ec0000008000 */
[----:B--2---:R-:W2:Y:S01]  /*4650*/  FENCE.VIEW.ASYNC.S ;  /* 0x00000000000073c6 */ /* 0x004ea20000000000 */
[----:B------:R-:W-:Y:S04]  /*4660*/  PRMT R0, RZ, 0x654, R0 ;  /* 0x00000654ff007816 */ /* 0x000fe80000000000 */
[----:B--2---:R2:W-:Y:S01]  /*4670*/  SYNCS.ARRIVE.TRANS64.RED.A1T0 RZ, [R0+URZ], RZ ;  /* 0x000000ff00ff79a7 */ /* 0x0045e200081004ff */
[----:B---3--:R-:W-:Y:S11]  /*4680*/  LOP3.LUT P3, RZ, R22, 0x1, RZ, 0xc0, !PT ;  /* 0x0000000116ff7812 */ /* 0x008ff6000786c0ff */
[----:B------:R-:W-:Y:S02]  /*4690*/  @!UPT UIADD3 URZ, UPT, UPT, URZ, URZ, URZ ;  /* 0x000000fffffff290 */ /* 0x000fe4000fffe0ff */
[----:B------:R-:W-:Y:S02]  /*46a0*/  @P3 MOV R11, R20 ;  /* 0x00000014000b3202 */ /* 0x000fe40000000f00 */
[----:B------:R-:W-:Y:S01]  /*46b0*/  @P3 LOP3.LUT R10, R21, 0xffff, RZ, 0xc0, !PT ;  /* 0x0000ffff150a3812 */ /* 0x000fe200078ec0ff */
[----:B--2---:R-:W-:Y:S06]  /*46c0*/  @!P0 BRA `(.L_x_86) ;  /* 0x0000000000a48947 */ /* 0x004fec0003800000 */
[-C--:B-1----:R-:W-:Y:S01]  /*46d0*/  IMAD.HI.U32 R0, R19, R7.reuse, RZ ;  /* 0x0000000713007227 */ /* 0x082fe200078e00ff */
[----:B------:R-:W-:Y:S02]  /*46e0*/  ISETP.NE.AND P0, PT, R6, 0x1, PT ;  /* 0x000000010600780c */ /* 0x000fe40003f05270 */
[----:B------:R-:W-:Y:S01]  /*46f0*/  ISETP.NE.AND P2, PT, R40, 0x1, PT ;  /* 0x000000012800780c */ /* 0x000fe20003f45270 */
[----:B----4-:R-:W-:Y:S01]  /*4700*/  IMAD.HI.U32 R9, R24, R16, RZ ;  /* 0x0000001018097227 */ /* 0x010fe200078e00ff */
[----:B------:R-:W-:Y:S02]  /*4710*/  SHF.R.U32.HI R0, RZ, R18, R0 ;  /* 0x00000012ff007219 */ /* 0x000fe40000011600 */
[----:B------:R-:W-:Y:S01]  /*4720*/  ISETP.NE.AND P4, PT, R3, 0x1, PT ;  /* 0x000000010300780c */ /* 0x000fe20003f85270 */
[----:B------:R-:W-:Y:S01]  /*4730*/  IMAD.HI.U32 R13, R10, R7, RZ ;  /* 0x000000070a0d7227 */ /* 0x000fe200078e00ff */
[----:B------:R-:W-:Y:S02]  /*4740*/  SHF.R.U32.HI R9, RZ, R17, R9 ;  /* 0x00000011ff097219 */ /* 0x000fe40000011609 */
[----:B------:R-:W-:Y:S01]  /*4750*/  SEL R0, R19, R0, !P0 ;  /* 0x0000000013007207 */ /* 0x000fe20004000000 */
[----:B------:R-:W-:Y:S01]  /*4760*/  IMAD.HI.U32 R12, R11, R16, RZ ;  /* 0x000000100b0c7227 */ /* 0x000fe200078e00ff */
[----:B------:R-:W-:Y:S03]  /*4770*/  SEL R9, R24, R9, !P4 ;  /* 0x0000000918097207 */ /* 0x000fe60006000000 */
[-C--:B------:R-:W-:Y:S01]  /*4780*/  IMAD.HI.U32 R8, R0, R4.reuse, RZ ;  /* 0x0000000400087227 */ /* 0x080fe200078e00ff */
[----:B------:R-:W-:Y:S03]  /*4790*/  SHF.R.U32.HI R12, RZ, R17, R12 ;  /* 0x00000011ff0c7219 */ /* 0x000fe6000001160c */
[----:B------:R-:W-:Y:S01]  /*47a0*/  IMAD.HI.U32 R2, R9, R4, RZ ;  /* 0x0000000409027227 */ /* 0x000fe200078e00ff */
[-C--:B------:R-:W-:Y:S02]  /*47b0*/  @P2 SHF.R.U32.HI R0, RZ, R5.reuse, R8 ;  /* 0x00000005ff002219 */ /* 0x080fe40000011608 */
[----:B------:R-:W-:Y:S02]  /*47c0*/  SHF.R.U32.HI R8, RZ, R18, R13 ;  /* 0x00000012ff087219 */ /* 0x000fe4000001160d */
[----:B------:R-:W-:Y:S01]  /*47d0*/  @P2 SHF.R.U32.HI R9, RZ, R5, R2 ;  /* 0x00000005ff092219 */ /* 0x000fe20000011602 */
[----:B------:R-:W-:Y:S01]  /*47e0*/  IMAD R0, R40, R0, RZ ;  /* 0x0000000028007224 */ /* 0x000fe200078e02ff */
[----:B------:R-:W-:Y:S02]  /*47f0*/  SEL R8, R10, R8, !P0 ;  /* 0x000000080a087207 */ /* 0x000fe40004000000 */
[----:B------:R-:W-:Y:S01]  /*4800*/  SEL R2, R11, R12, !P4 ;  /* 0x0000000c0b027207 */ /* 0x000fe20006000000 */
[----:B------:R-:W-:Y:S01]  /*4810*/  IMAD R12, R40, R9, RZ ;  /* 0x00000009280c7224 */ /* 0x000fe200078e02ff */
[C---:B------:R-:W-:Y:S01]  /*4820*/  ISETP.GE.AND P0, PT, R8.reuse, R0, PT ;  /* 0x000000000800720c */ /* 0x040fe20003f06270 */
[----:B------:R-:W-:Y:S03]  /*4830*/  IMAD.HI.U32 R0, R8, R4, RZ ;  /* 0x0000000408007227 */ /* 0x000fe600078e00ff */
[----:B------:R-:W-:Y:S02]  /*4840*/  ISETP.GE.OR P0, PT, R2, R12, P0 ;  /* 0x0000000c0200720c */ /* 0x000fe40000706670 */
[-C--:B------:R-:W-:Y:S04]  /*4850*/  SHF.R.U32.HI R0, RZ, R5.reuse, R0 ;  /* 0x00000005ff007219 */ /* 0x080fe80000011600 */
[----:B------:R-:W-:Y:S05]  /*4860*/  SEL R13, R8, R0, !P2 ;  /* 0x00000000080d7207 */ /* 0x000fea0005000000 */
[----:B------:R-:W-:Y:S02]  /*4870*/  IMAD.MOV R12, RZ, RZ, -R13 ;  /* 0x000000ffff0c7224 */ /* 0x000fe400078e0a0d */
[----:B------:R-:W-:Y:S04]  /*4880*/  @!P0 IMAD.HI.U32 R0, R2, R4, RZ ;  /* 0x0000000402008227 */ /* 0x000fe800078e00ff */
[----:B------:R-:W-:Y:S01]  /*4890*/  IMAD R12, R40, R12, R8 ;  /* 0x0000000c280c7224 */ /* 0x000fe200078e0208 */
[----:B------:R-:W-:Y:S04]  /*48a0*/  @!P0 SHF.R.U32.HI R0, RZ, R5, R0 ;  /* 0x00000005ff008219 */ /* 0x000fe80000011600 */
[----:B------:R-:W-:Y:S04]  /*48b0*/  @!P0 SEL R0, R2, R0, !P2 ;  /* 0x0000000002008207 */ /* 0x000fe80005000000 */
[----:B------:R-:W-:Y:S01]  /*48c0*/  @!P0 IADD3 R13, PT, PT, R13, -R0, RZ ;  /* 0x800000000d0d8210 */ /* 0x000fe20007ffe0ff */
[----:B------:R-:W-:Y:S01]  /*48d0*/  @!P0 IMAD R0, R9, R12, R0 ;  /* 0x0000000c09008224 */ /* 0x000fe200078e0200 */
[----:B------:R-:W-:Y:S01]  /*48e0*/  IADD3 R9, PT, PT, -R8, RZ, RZ ;  /* 0x000000ff08097210 */ /* 0x000fe20007ffe1ff */
[--C-:B------:R-:W-:Y:S02]  /*48f0*/  IMAD.MOV R12, RZ, RZ, -R2.reuse ;  /* 0x000000ffff0c7224 */ /* 0x100fe400078e0a02 */
[----:B------:R-:W-:Y:S02]  /*4900*/  @!P0 IMAD R8, R13, R40, R2 ;  /* 0x000000280d088224 */ /* 0x000fe400078e0202 */
[----:B------:R-:W-:Y:S02]  /*4910*/  @!P0 IMAD.MOV.U32 R2, RZ, RZ, R0 ;  /* 0x000000ffff028224 */ /* 0x000fe400078e0000 */
[----:B------:R-:W-:Y:S02]  /*4920*/  IMAD R11, R3, R12, R11 ;  /* 0x0000000c030b7224 */ /* 0x000fe400078e020b */
[----:B------:R-:W-:Y:S02]  /*4930*/  IMAD R10, R6, R9, R10 ;  /* 0x00000009060a7224 */ /* 0x000fe400078e020a */
[----:B------:R-:W-:Y:S02]  /*4940*/  IMAD R11, R2, R3, R11 ;  /* 0x00000003020b7224 */ /* 0x000fe400078e020b */
[----:B------:R-:W-:Y:S02]  /*4950*/  IMAD R10, R8, R6, R10 ;  /* 0x00000006080a7224 */ /* 0x000fe400078e020a */
.L_x_86:
[----:B------:R-:W-:Y:S05]  /*4960*/  BRA.U UP1, `(.L_x_87) ;  /* 0x0000000101107547 */ /* 0x000fea000b800000 */
[----:B------:R-:W-:Y:S04]  /*4970*/  MOV R2, UR6 ;  /* 0x0000000600027c02 */ /* 0x000fe80008000f00 */
[----:B------:R-:W-:Y:S04]  /*4980*/  SHF.L.U32 R2, R2, 0x1f, RZ ;  /* 0x0000001f02027819 */ /* 0x000fe800000006ff */
[----:B------:R-:W2:Y:S02]  /*4990*/  SYNCS.PHASECHK.TRANS64.TRYWAIT P0, [UR7+0x188], R2 ;  /* 0x00018802ff0075a7 */ /* 0x000ea40008001107 */
[----:B--2---:R-:W-:Y:S05]  /*49a0*/  @!P0 BRA `(.L_x_88) ;  /* 0x0000005c00388947 */ /* 0x004fea0003800000 */
.L_x_87:
[----:B------:R-:W-:Y:S02]  /*49b0*/  R2UR UR35, R15 ;  /* 0x000000000f2372ca */ /* 0x000fe400000e0000 */
[----:B------:R-:W-:Y:S02]  /*49c0*/  R2UR UR34, R14 ;  /* 0x000000000e2272ca */ /* 0x000fe400000e0000 */
[----:B------:R-:W-:Y:S02]  /*49d0*/  ISETP.NE.U32.AND P2, PT, RZ, UR4, PT ;  /* 0x00000004ff007c0c */ /* 0x000fe4000bf45070 */
[----:B------:R-:W-:Y:S02]  /*49e0*/  SHF.L.U32 R14, R29, 0x1f, RZ ;  /* 0x0000001f1d0e7819 */ /* 0x000fe400000006ff */
[----:B------:R-:W-:Y:S05]  /*49f0*/  ISETP.NE.AND.EX P2, PT, RZ, UR5, PT, P2 ;  /* 0x00000005ff007c0c */ /* 0x000fea000bf45320 */
[----:B------:R-:W-:Y:S02]  /*4a00*/  USHF.L.U32 UR35, UR35, 0x6, URZ ;  /* 0x0000000623237899 */ /* 0x000fe400080006ff */
[----:B------:R-:W-:Y:S01]  /*4a10*/  USHF.L.U32 UR34, UR34, 0x8, URZ ;  /* 0x0000000822227899 */ /* 0x000fe200080006ff */
[----:B------:R-:W-:Y:S11]  /*4a20*/  BRA.U !UP3, `(.L_x_89) ;  /* 0x000000010b347547 */ /* 0x000ff6000b800000 */
[----:B------:R-:W-:Y:S01]  /*4a30*/  UPLOP3.LUT UP0, UPT, UPT, UPT, UP2, 0x80, 0x8 ;  /* 0x000000000008789c */ /* 0x000fe20003f0f020 */
[----:B--2---:R-:W-:Y:S02]  /*4a40*/  HFMA2 R0, -RZ, RZ, 0, 5.9604644775390625e-08 ;  /* 0x00000001ff007431 */ /* 0x004fe400000001ff */
[----:B------:R-:W-:Y:S03]  /*4a50*/  IMAD.MOV.U32 R96, RZ, RZ, 0x1 ;  /* 0x00000001ff607424 */ /* 0x000fe600078e00ff */
[----:B------:R-:W-:Y:S05]  /*4a60*/  PLOP3.LUT P0, PT, PT, PT, UP0, 0x80, 0x8 ;  /* 0x000000000008781c */ /* 0x000fea0003f0f008 */
[----:B------:R-:W2:Y:S01]  /*4a70*/  @UP0 LDCU.64 UR10, c[0x0][0x888] ;  /* 0x00011100ff0a07ac */ /* 0x000ea20008000a00 */
[----:B------:R-:W-:Y:S07]  /*4a80*/  @UP0 UIMAD UR8, UR36, UR4, URZ ;  /* 0x00000004240802a4 */ /* 0x000fee000f8e02ff */
[----:B------:R-:W-:Y:S01]  /*4a90*/  @!P0 PRMT R96, R0, 0x7610, R96 ;  /* 0x0000761000608816 */ /* 0x000fe20000000060 */
[----:B--2---:R-:W-:Y:S03]  /*4aa0*/  @UP0 UIMAD.WIDE UR10, UR8, 0x4, UR10 ;  /* 0x00000004080a08a5 */ /* 0x004fe6000f8e020a */
[----:B------:R-:W2:Y:S03]  /*4ab0*/  @!UP0 LDCU UR8, c[0x0][0x880] ;  /* 0x00011000ff0887ac */ /* 0x000ea60008000800 */
[----:B------:R-:W-:Y:S01]  /*4ac0*/  IMAD.U32 R8, RZ, RZ, UR10 ;  /* 0x0000000aff087e24 */ /* 0x000fe2000f8e00ff */
[----:B------:R-:W-:Y:S05]  /*4ad0*/  MOV R9, UR11 ;  /* 0x0000000b00097c02 */ /* 0x000fea0008000f00 */
[----:B-----5:R3:W5:Y:S02]  /*4ae0*/  @P0 LDG.E R49, desc[UR46][R8.64] ;  /* 0x0000002e08310981 */ /* 0x020764000c1e1900 */
[----:B--23--:R-:W-:Y:S07]  /*4af0*/  @!P0 IMAD.U32 R49, RZ, RZ, UR8 ;  /* 0x00000008ff318e24 */ /* 0x00cfee000f8e00ff */
.L_x_89:
[----:B-----5:R-:W-:Y:S01]  /*4b00*/  @!P2 FSETP.EQ.AND P0, PT, R49, RZ, PT ;  /* 0x000000ff3100a20b */ /* 0x020fe20003f02000 */
[----:B------:R-:W-:Y:S01]  /*4b10*/  @!UPT UIADD3 URZ, UPT, UPT, URZ, URZ, URZ ;  /* 0x000000fffffff290 */ /* 0x000fe2000fffe0ff */
[----:B------:R-:W-:Y:S11]  /*4b20*/  @!P2 BRA `(.L_x_90) ;  /* 0x000000000014a947 */ /* 0x000ff60003800000 */
[----:B------:R-:W-:Y:S02]  /*4b30*/  LOP3.LUT P2, RZ, R96, 0xff, RZ, 0xc0, !PT ;  /* 0x000000ff60ff7812 */ /* 0x000fe4000784c0ff */
[----:B------:R-:W-:Y:S04]  /*4b40*/  PLOP3.LUT P0, PT, PT, PT, UP0, 0x80, 0x8 ;  /* 0x000000000008781c */ /* 0x000fe80003f0f008 */
[----:B------:R-:W-:Y:S07]  /*4b50*/  PLOP3.LUT P0, PT, P0, PT, PT, 0x8, 0x80 ;  /* 0x000000000080781c */ /* 0x000fee000070e170 */
[----:B------:R-:W-:Y:S11]  /*4b60*/  @P2 FSETP.EQ.AND P0, PT, R49, RZ, PT ;  /* 0x000000ff3100220b */ /* 0x000ff60003f02000 */
[----:B------:R-:W-:Y:S02]  /*4b70*/  @!UPT UIADD3 URZ, UPT, UPT, URZ, URZ, URZ ;  /* 0x000000fffffff290 */ /* 0x000fe4000fffe0ff */
.L_x_90:
[----:B------:R-:W3:Y:S01]  /*4b80*/  SYNCS.PHASECHK.TRANS64.TRYWAIT P2, [UR7+0x160], R14 ;  /* 0x0001600eff0075a7 */ /* 0x000ee20008041107 */
[----:B------:R-:W-:Y:S04]  /*4b90*/  ELECT P4, URZ, PT ;  /* 0x0000000000ff782f */ /* 0x000fe80003880000 */
[----:B------:R-:W-:Y:S11]  /*4ba0*/  PLOP3.LUT P4, PT, P0, P4, PT, 0xf2, 0x2f ;  /* 0x00000000002f781c */ /* 0x000ff60000789e72 */
[----:B------:R-:W-:Y:S02]  /*4bb0*/  @!UPT UIADD3 URZ, UPT, UPT, URZ, URZ, URZ ;  /* 0x000000fffffff290 */ /* 0x000fe4000fffe0ff */
[----:B-1----:R-:W-:Y:S05]  /*4bc0*/  @!P4 IADD3 R8, P0, PT, R30, 0x580, RZ ;  /* 0x000005801e08c810 */ /* 0x002fea0007f1e0ff */
[----:B--2---:R-:W-:Y:S01]  /*4bd0*/  @!P4 IMAD.X R2, RZ, RZ, R31, P0 ;  /* 0x000000ffff02c224 */ /* 0x004fe200000e061f */
[----:B---3--:R-:W-:Y:S07]  /*4be0*/  @!P2 BRA `(.L_x_91) ;  /* 0x0000005800c0a947 */ /* 0x008fee0003800000 */
.L_x_204:
[----:B------:R-:W-:Y:S01]  /*4bf0*/  @!P4 R2UR UR8, R2 ;  /* 0x000000000208c2ca */ /* 0x000fe200000e0000 */
[----:B------:R-:W-:Y:S01]  /*4c00*/  VOTEU.ALL UP1, P4 ;  /* 0x0000000000ff7886 */ /* 0x000fe20002020000 */
[----:B------:R-:W-:Y:S01]  /*4c10*/  @!P4 R2UR UR9, R8 ;  /* 0x000000000809c2ca */ /* 0x000fe200000e0000 */
[----:B-1----:R-:W-:Y:S01]  /*4c20*/  @!P4 IMAD.MOV.U32 R0, RZ, RZ, 0x1000 ;  /* 0x00001000ff00c424 */ /* 0x002fe200078e00ff */
[----:B------:R-:W-:Y:S01]  /*4c30*/  UMOV UR10, 0x0 ;  /* 0x00000000000a7882 */ /* 0x000fe20000000000 */
[----:B------:R-:W-:Y:S01]  /*4c40*/  UMOV UR11, 0x10000000 ;  /* 0x10000000000b7882 */ /* 0x000fe20000000000 */
[----:B------:R-:W-:Y:S01]  /*4c50*/  @!UP1 UIADD3 UR32, UPT, UPT, UR7, 0x400, URZ ;  /* 0x0000040007209890 */ /* 0x000fe2000fffe0ff */
[----:B------:R-:W-:Y:S06]  /*4c60*/  VOTEU.ALL UP1, P4 ;  /* 0x0000000000ff7886 */ /* 0x000fec0002020000 */
[----:B------:R-:W-:Y:S01]  /*4c70*/  IMAD.U32 R9, RZ, RZ, UR8 ;  /* 0x00000008ff097e24 */ /* 0x000fe2000f8e00ff */
[----:B------:R-:W-:Y:S01]  /*4c80*/  UPRMT UR8, UR37, 0x654, UR33 ;  /* 0x0000065425087896 */ /* 0x000fe20008000021 */
[----:B------:R-:W-:Y:S03]  /*4c90*/  IMAD.U32 R8, RZ, RZ, UR9 ;  /* 0x00000009ff087e24 */ /* 0x000fe6000f8e00ff */
[----:B------:R-:W-:Y:S02]  /*4ca0*/  @!P4 R2UR UR15, R9 ;  /* 0x00000000090fc2ca */ /* 0x000fe400000e0000 */
[----:B------:R-:W-:Y:S02]  /*4cb0*/  @!P4 R2UR UR14, R8 ;  /* 0x00000000080ec2ca */ /* 0x000fe400000e0000 */
[----:B------:R-:W-:Y:S05]  /*4cc0*/  @!P4 IADD3 R8, P0, PT, R30, 0x580, RZ ;  /* 0x000005801e08c810 */ /* 0x000fea0007f1e0ff */
[----:B------:R-:W-:Y:S06]  /*4cd0*/  @!P4 IMAD.X R2, RZ, RZ, R31, P0 ;  /* 0x000000ffff02c224 */ /* 0x000fec00000e061f */
[----:B------:R1:W-:Y:S01]  /*4ce0*/  @!UP1 UTMALDG.3D [UR32], [UR14], desc[UR10] ;  /* 0x00000a200e0095b4 */ /* 0x0003e20008011000 */
[----:B------:R1:W-:Y:S01]  /*4cf0*/  @!P4 SYNCS.ARRIVE.TRANS64.RED.A0TR RZ, [UR7+0x140], R0 ;  /* 0x00014000ffffc9a7 */ /* 0x0003e20008300407 */
[----:B------:R-:W-:Y:S01]  /*4d00*/  SYNCS.ARRIVE.TRANS64.RED.A1T0 RZ, [UR8], RZ ;  /* 0x000000ffffff79a7 */ /* 0x000fe20008100408 */
[----:B------:R-:W2:Y:S02]  /*4d10*/  SYNCS.PHASECHK.TRANS64.TRYWAIT P2, [UR7+0x168], R14 ;  /* 0x0001680eff0075a7 */ /* 0x000ea40008041107 */
[----:B-12---:R-:W-:Y:S05]  /*4d20*/  @!P2 BRA `(.L_x_92) ;  /* 0x000000580088a947 */ /* 0x006fea0003800000 */
.L_x_206:
[----:B------:R-:W-:Y:S01]  /*4d30*/  @!P4 R2UR UR8, R2 ;  /* 0x000000000208c2ca */ /* 0x000fe200000e0000 */
[----:B------:R-:W-:Y:S01]  /*4d40*/  VOTEU.ALL UP1, P4 ;  /* 0x0000000000ff7886 */ /* 0x000fe20002020000 */
[----:B------:R-:W-:Y:S01]  /*4d50*/  @!P4 R2UR UR9, R8 ;  /* 0x000000000809c2ca */ /* 0x000fe200000e0000 */
[----:B-1----:R-:W-:Y:S01]  /*4d60*/  @!P4 IMAD.MOV.U32 R0, RZ, RZ, 0x1000 ;  /* 0x00001000ff00c424 */ /* 0x002fe200078e00ff */
[----:B------:R-:W-:Y:S01]  /*4d70*/  UMOV UR10, 0x0 ;  /* 0x00000000000a7882 */ /* 0x000fe20000000000 */
[----:B------:R-:W-:Y:S01]  /*4d80*/  UMOV UR11, 0x10000000 ;  /* 0x10000000000b7882 */ /* 0x000fe20000000000 */
[----:B------:R-:W-:Y:S02]  /*4d90*/  @!UP1 UIADD3 UR26, UPT, UPT, UR34, 0x40, URZ ;  /* 0x00000040221a9890 */ /* 0x000fe4000fffe0ff */
[----:B------:R-:W-:Y:S01]  /*4da0*/  @!UP1 UIADD3 UR24, UPT, UPT, UR7, 0x1400, URZ ;  /* 0x0000140007189890 */ /* 0x000fe2000fffe0ff */
[----:B------:R-:W-:Y:S01]  /*4db0*/  VOTEU.ALL UP1, P4 ;  /* 0x0000000000ff7886 */ /* 0x000fe20002020000 */
[----:B------:R-:W-:Y:S01]  /*4dc0*/  UMOV UR27, UR35 ;  /* 0x00000023001b7c82 */ /* 0x000fe20008000000 */
[----:B------:R-:W-:Y:S02]  /*4dd0*/  UMOV UR28, UR36 ;  /* 0x00000024001c7c82 */ /* 0x000fe40008000000 */
        /* <DEDUP_REMOVED lines=12> */
.L_x_208:
[----:B------:R-:W2:Y:S01]  /*4ea0*/  LDC.64 R12, c[0x0][0xb18] ;  /* 0x0002c600ff0c7b82 */ /* 0x000ea20000000a00 */
[----:B------:R-:W-:Y:S01]  /*4eb0*/  @!P4 R2UR UR8, R2 ;  /* 0x000000000208c2ca */ /* 0x000fe200000e0000 */
[----:B------:R-:W-:Y:S01]  /*4ec0*/  VOTEU.ALL UP1, P4 ;  /* 0x0000000000ff7886 */ /* 0x000fe20002020000 */
[----:B------:R-:W-:Y:S01]  /*4ed0*/  @!P4 R2UR UR9, R8 ;  /* 0x000000000809c2ca */ /* 0x000fe200000e0000 */
[----:B-1----:R-:W-:Y:S01]  /*4ee0*/  @!P4 IMAD.MOV.U32 R0, RZ, RZ, 0x1000 ;  /* 0x00001000ff00c424 */ /* 0x002fe200078e00ff */
[----:B------:R-:W-:Y:S03]  /*4ef0*/  UMOV UR10, 0x0 ;  /* 0x00000000000a7882 */ /* 0x000fe60000000000 */
[----:B------:R-:W1:Y:S01]  /*4f00*/  @!P1 LDC R2, c[0x0][0xb0c] ;  /* 0x0002c300ff029b82 */ /* 0x000e620000000800 */
[----:B------:R-:W-:Y:S01]  /*4f10*/  @!UP1 UIADD3 UR18, UPT, UPT, UR34, 0x80, URZ ;  /* 0x0000008022129890 */ /* 0x000fe2000fffe0ff */
[----:B------:R-:W-:Y:S01]  /*4f20*/  @P3 SHF.R.U32.HI R26, RZ, 0x10, R21 ;  /* 0x00000010ff1a3819 */ /* 0x000fe20000011615 */
[----:B------:R-:W-:Y:S01]  /*4f30*/  @!UP1 UIADD3 UR16, UPT, UPT, UR7, 0x2400, URZ ;  /* 0x0000240007109890 */ /* 0x000fe2000fffe0ff */
[----:B------:R-:W-:Y:S01]  /*4f40*/  VIADD R28, R28, 0x1 ;  /* 0x000000011c1c7836 */ /* 0x000fe20000000000 */
[----:B------:R-:W-:Y:S01]  /*4f50*/  VOTEU.ALL UP1, P4 ;  /* 0x0000000000ff7886 */ /* 0x000fe20002020000 */
[----:B------:R-:W-:Y:S01]  /*4f60*/  UMOV UR11, 0x10000000 ;  /* 0x10000000000b7882 */ /* 0x000fe20000000000 */
[----:B------:R-:W-:Y:S01]  /*4f70*/  UMOV UR19, UR35 ;  /* 0x0000002300137c82 */ /* 0x000fe20008000000 */
[----:B------:R-:W-:Y:S01]  /*4f80*/  IMAD.U32 R9, RZ, RZ, UR8 ;  /* 0x00000008ff097e24 */ /* 0x000fe2000f8e00ff */
[----:B------:R-:W-:Y:S01]  /*4f90*/  UMOV UR20, UR36 ;  /* 0x0000002400147c82 */ /* 0x000fe20008000000 */
[----:B------:R-:W-:Y:S01]  /*4fa0*/  IMAD.U32 R8, RZ, RZ, UR9 ;  /* 0x00000009ff087e24 */ /* 0x000fe2000f8e00ff */
[----:B------:R-:W-:Y:S02]  /*4fb0*/  UPRMT UR8, UR37, 0x654, UR17 ;  /* 0x0000065425087896 */ /* 0x000fe40008000011 */
[----:B------:R-:W-:Y:S02]  /*4fc0*/  @!P4 R2UR UR15, R9 ;  /* 0x00000000090fc2ca */ /* 0x000fe400000e0000 */
[----:B------:R-:W-:Y:S02]  /*4fd0*/  @!P4 R2UR UR14, R8 ;  /* 0x00000000080ec2ca */ /* 0x000fe400000e0000 */
[----:B------:R-:W3:Y:S11]  /*4fe0*/  LDC.64 R8, c[0x0][0xb10] ;  /* 0x0002c400ff087b82 */ /* 0x000ef60000000a00 */
[----:B------:R1:W-:Y:S01]  /*4ff0*/  @!UP1 UTMALDG.3D [UR16], [UR14], desc[UR10] ;  /* 0x00000a100e0095b4 */ /* 0x0003e20008011000 */
[----:B------:R5:W-:Y:S01]  /*5000*/  @!P4 SYNCS.ARRIVE.TRANS64.RED.A0TR RZ, [UR7+0x150], R0 ;  /* 0x00015000ffffc9a7 */ /* 0x000be20008300407 */
[C---:B---3--:R-:W-:Y:S01]  /*5010*/  @!P1 IMAD.HI.U32 R8, R11.reuse, R8, RZ ;  /* 0x000000080b089227 */ /* 0x048fe200078e00ff */
[----:B--2---:R-:W-:Y:S02]  /*5020*/  @!P1 ISETP.NE.AND P0, PT, R12, 0x1, PT ;  /* 0x000000010c00980c */ /* 0x004fe40003f05270 */
[----:B-1----:R-:W-:Y:S01]  /*5030*/  @!P1 ISETP.NE.AND P2, PT, R2, 0x1, PT ;  /* 0x000000010200980c */ /* 0x002fe20003f45270 */
[----:B------:R-:W-:Y:S01]  /*5040*/  SYNCS.ARRIVE.TRANS64.RED.A1T0 RZ, [UR8], RZ ;  /* 0x000000ffffff79a7 */ /* 0x000fe20008100408 */
[C---:B------:R-:W-:Y:S01]  /*5050*/  @!P1 IMAD.HI.U32 R13, R10.reuse, R13, RZ ;  /* 0x0000000d0a0d9227 */ /* 0x040fe200078e00ff */
[----:B------:R-:W-:Y:S04]  /*5060*/  @!P1 SHF.R.U32.HI R8, RZ, R9, R8 ;  /* 0x00000009ff089219 */ /* 0x000fe80000011608 */
[----:B------:R-:W-:Y:S01]  /*5070*/  @!P1 SEL R8, R11, R8, !P2 ;  /* 0x000000080b089207 */ /* 0x000fe20005000000 */
[----:B------:R-:W1:Y:S01]  /*5080*/  SYNCS.PHASECHK.TRANS64.TRYWAIT P5, [UR7+0x178], R14 ;  /* 0x0001780eff0075a7 */ /* 0x000e6200080a1107 */
[----:B-----5:R-:W2:Y:S02]  /*5090*/  @!P1 LDC R0, c[0x0][0xb20] ;  /* 0x0002c800ff009b82 */ /* 0x020ea40000000800 */
[----:B--2---:R-:W-:Y:S04]  /*50a0*/  @!P1 SHF.R.U32.HI R0, RZ, R0, R13 ;  /* 0x00000000ff009219 */ /* 0x004fe8000001160d */
[----:B------:R-:W-:Y:S05]  /*50b0*/  @!P1 SEL R9, R10, R0, !P0 ;  /* 0x000000000a099207 */ /* 0x000fea0004000000 */
[----:B------:R-:W-:Y:S02]  /*50c0*/  @!P1 IMAD.IADD R0, R9, 0x1, -R8 ;  /* 0x0000000109009824 */ /* 0x000fe400078e0a08 */
[----:B------:R-:W-:Y:S02]  /*50d0*/  @!P1 IMAD.IADD R8, R8, 0x1, -R9 ;  /* 0x0000000108089824 */ /* 0x000fe400078e0a09 */
[----:B------:R-:W-:Y:S02]  /*50e0*/  @!P1 IMAD R11, R0, R2, R11 ;  /* 0x00000002000b9224 */ /* 0x000fe400078e020b */
[----:B------:R-:W-:Y:S01]  /*50f0*/  @!P1 IMAD R10, R8, R12, R10 ;  /* 0x0000000c080a9224 */ /* 0x000fe200078e020a */
[----:B-1----:R-:W-:Y:S06]  /*5100*/  @!P5 BRA `(.L_x_94) ;  /* 0x0000005400c0d947 */ /* 0x002fec0003800000 */
.L_x_210:
[----:B------:R-:W-:Y:S01]  /*5110*/  @!P4 IADD3 R2, P0, PT, R30, 0x580, RZ ;  /* 0x000005801e02c810 */ /* 0x000fe20007f1e0ff */
[----:B------:R-:W-:Y:S01]  /*5120*/  VOTEU.ALL UP1, P4 ;  /* 0x0000000000ff7886 */ /* 0x000fe20002020000 */
[----:B------:R-:W-:Y:S01]  /*5130*/  UMOV UR18, 0x0 ;  /* 0x0000000000127882 */ /* 0x000fe20000000000 */
[----:B------:R-:W-:Y:S01]  /*5140*/  UMOV UR19, 0x10000000 ;  /* 0x1000000000137882 */ /* 0x000fe20000000000 */
[----:B------:R-:W-:Y:S01]  /*5150*/  @!P4 R2UR UR9, R2 ;  /* 0x000000000209c2ca */ /* 0x000fe200000e0000 */
[----:B-1----:R-:W-:Y:S01]  /*5160*/  @!P4 IMAD.X R0, RZ, RZ, R31, P0 ;  /* 0x000000ffff00c224 */ /* 0x002fe200000e061f */
[----:B------:R-:W-:Y:S01]  /*5170*/  @!UP1 UIADD3 UR10, UPT, UPT, UR34, 0xc0, URZ ;  /* 0x000000c0220a9890 */ /* 0x000fe2000fffe0ff */
[----:B------:R-:W-:Y:S01]  /*5180*/  ISETP.NE.AND P0, PT, R28, 0x2, PT ;  /* 0x000000021c00780c */ /* 0x000fe20003f05270 */
[----:B------:R-:W-:Y:S01]  /*5190*/  UMOV UR11, UR35 ;  /* 0x00000023000b7c82 */ /* 0x000fe20008000000 */
[----:B------:R-:W-:Y:S01]  /*51a0*/  UMOV UR12, UR36 ;  /* 0x00000024000c7c82 */ /* 0x000fe20008000000 */
[----:B------:R-:W-:Y:S01]  /*51b0*/  @!P4 R2UR UR8, R0 ;  /* 0x000000000008c2ca */ /* 0x000fe200000e0000 */
[----:B------:R-:W-:Y:S01]  /*51c0*/  IMAD.IADD R14, R10, 0x1, R94 ;  /* 0x000000010a0e7824 */ /* 0x000fe200078e025e */
[----:B------:R-:W-:Y:S01]  /*51d0*/  @P3 R2UR UR36, R26 ;  /* 0x000000001a2432ca */ /* 0x000fe200000e0000 */
[----:B------:R-:W-:Y:S01]  /*51e0*/  IMAD.IADD R15, R11, 0x1, R95 ;  /* 0x000000010b0f7824 */ /* 0x000fe200078e025f */
[----:B------:R-:W-:Y:S02]  /*51f0*/  SEL R0, RZ, 0x1, P0 ;  /* 0x00000001ff007807 */ /* 0x000fe40000000000 */
[----:B------:R-:W-:Y:S01]  /*5200*/  LOP3.LUT R29, R29, 0x1, RZ, 0x3c, !PT ;  /* 0x000000011d1d7812 */ /* 0x000fe200078e3cff */
[----:B------:R-:W-:Y:S01]  /*5210*/  IMAD.U32 R8, RZ, RZ, UR9 ;  /* 0x00000009ff087e24 */ /* 0x000fe2000f8e00ff */
[----:B------:R-:W-:Y:S01]  /*5220*/  @!UP1 UIADD3 UR9, UPT, UPT, UR7, 0x158, URZ ;  /* 0x0000015807099890 */ /* 0x000fe2000fffe0ff */
[----:B------:R-:W-:Y:S02]  /*5230*/  LOP3.LUT R27, R27, R0, RZ, 0x3c, !PT ;  /* 0x000000001b1b7212 */ /* 0x000fe400078e3cff */
[----:B------:R-:W-:Y:S02]  /*5240*/  SEL R28, R28, RZ, P0 ;  /* 0x000000ff1c1c7207 */ /* 0x000fe40000000000 */
[----:B------:R-:W-:Y:S01]  /*5250*/  IMAD.U32 R9, RZ, RZ, UR8 ;  /* 0x00000008ff097e24 */ /* 0x000fe2000f8e00ff */
[----:B------:R-:W-:Y:S01]  /*5260*/  @!P4 R2UR UR14, R8 ;  /* 0x00000000080ec2ca */ /* 0x000fe200000e0000 */
[----:B------:R-:W-:Y:S01]  /*5270*/  @!UP1 UIADD3 UR8, UPT, UPT, UR7, 0x3400, URZ ;  /* 0x0000340007089890 */ /* 0x000fe2000fffe0ff */
[----:B------:R-:W-:Y:S02]  /*5280*/  VOTEU.ALL UP1, P4 ;  /* 0x0000000000ff7886 */ /* 0x000fe40002020000 */
[----:B------:R-:W-:Y:S11]  /*5290*/  @!P4 R2UR UR15, R9 ;  /* 0x00000000090fc2ca */ /* 0x000ff600000e0000 */
[----:B------:R-:W-:Y:S02]  /*52a0*/  @!UPT UIADD3 URZ, UPT, UPT, URZ, URZ, URZ ;  /* 0x000000fffffff290 */ /* 0x000fe4000fffe0ff */
[----:B------:R2:W-:Y:S01]  /*52b0*/  @!UP1 UTMALDG.3D [UR8], [UR14], desc[UR18] ;  /* 0x000012080e0095b4 */ /* 0x0005e20008011000 */
[----:B------:R2:W-:Y:S01]  /*52c0*/  @!P4 SYNCS.ARRIVE.TRANS64.RED.A0TR RZ, [UR7+0x158], R25 ;  /* 0x00015819ffffc9a7 */ /* 0x0005e20008300407 */
[----:B------:R-:W-:Y:S01]  /*52d0*/  UPLOP3.LUT UP1, UPT, UPT, UPT, UPT, 0x80, 0x8 ;  /* 0x000000000008789c */ /* 0x000fe20003f2f070 */
[----:B------:R-:W-:Y:S01]  /*52e0*/  SYNCS.ARRIVE.TRANS64.RED.A1T0 RZ, [UR13], RZ ;  /* 0x000000ffffff79a7 */ /* 0x000fe2000810040d */
[----:B------:R-:W-:Y:S09]  /*52f0*/  @P3 BRA `(.L_x_95) ;  /* 0xfffffff000a03947 */ /* 0x000ff2000383ffff */
[----:B------:R-:W-:-:S04]  /*5300*/  SHF.L.U32 R2, R29, 0x1f, RZ ;  /* 0x0000001f1d027819 */ /* 0x000fc800000006ff */
[----:B------:R-:W1:Y:S02]  /*5310*/  SYNCS.PHASECHK.TRANS64.TRYWAIT P0, [UR7+0x160], R2 ;  /* 0x00016002ff0075a7 */ /* 0x000e640008001107 */
[----:B-1----:R-:W-:Y:S05]  /*5320*/  @!P0 BRA `(.L_x_96) ;  /* 0x0000005400508947 */ /* 0x002fea0003800000 */
.L_x_212:
[----:B------:R-:W3:Y:S02]  /*5330*/  SYNCS.PHASECHK.TRANS64.TRYWAIT P0, [UR7+0x168], R2 ;  /* 0x00016802ff0075a7 */ /* 0x000ee40008001107 */
[----:B---3--:R-:W-:Y:S05]  /*5340*/  @!P0 BRA `(.L_x_97) ;  /* 0x0000005400608947 */ /* 0x008fea0003800000 */
.L_x_214:
[----:B------:R-:W3:Y:S02]  /*5350*/  SYNCS.PHASECHK.TRANS64.TRYWAIT P0, [UR7+0x170], R2 ;  /* 0x00017002ff0075a7 */ /* 0x000ee40008001107 */
[----:B---3--:R-:W-:Y:S05]  /*5360*/  @!P0 BRA `(.L_x_98) ;  /* 0x0000005400708947 */ /* 0x008fea0003800000 */
.L_x_216:
[----:B-1----:R-:W-:-:S07]  /*5370*/  MOV R0, UR7 ;  /* 0x0000000700007c02 */ /* 0x002fce0008000f00 */
.L_x_99:
[----:B-1----:R-:W-:-:S04]  /*5380*/  SHF.L.U32 R2, R29, 0x1f, RZ ;  /* 0x0000001f1d027819 */ /* 0x002fc800000006ff */
[----:B------:R1:W3:Y:S03]  /*5390*/  SYNCS.PHASECHK.TRANS64.TRYWAIT P0, [R0+URZ+0x178], R2 ;  /* 0x00017802000075a7 */ /* 0x0002e600080011ff */
[----:B---3--:R-:W-:Y:S05]  /*53a0*/  @!P0 NANOSLEEP.SYNCS 0x989680 ;  /* 0x009896800000895d */ /* 0x008fea0003900000 */
[----:B------:R-:W3:Y:S02]  /*53b0*/  @!P0 SYNCS.PHASECHK.TRANS64 P0, [R0+URZ+0x178], R2 ;  /* 0x00017802000085a7 */ /* 0x000ee400080010ff */
[----:B--23--:R-:W-:Y:S05]  /*53c0*/  @P0 EXIT ;  /* 0x000000000000094d */ /* 0x00cfea0003800000 */
[----:B------:R-:W-:Y:S05]  /*53d0*/  BRA `(.L_x_99) ;  /* 0xfffffffc00e87947 */ /* 0x000fea000383ffff */
.L_x_84:
[----:B------:R-:W-:-:S06]  /*53e0*/  UISETP.GE.AND UP1, UPT, UR8, 0x4, UPT ;  /* 0x000000040800788c */ /* 0x000fcc000bf26270 */
[----:B------:R-:W-:-:S13]  /*53f0*/  PLOP3.LUT P0, PT, PT, PT, UP1, 0x80, 0x8 ;  /* 0x000000000008781c */ /* 0x000fda0003f0f018 */
[----:B------:R-:W-:Y:S05]  /*5400*/  @!P0 EXIT ;  /* 0x000000000000894d */ /* 0x000fea0003800000 */
[----:B------:R-:W-:Y:S01]  /*5410*/  BAR.SYNC.DEFER_BLOCKING 0x6, 0xa0 ;  /* 0x0182800000007b1d */ /* 0x000fe20000010000 */
[C---:B------:R-:W-:Y:S01]  /*5420*/  IMAD.SHL.U32 R3, R108.reuse, 0x40, RZ ;  /* 0x000000406c037824 */ /* 0x040fe200078e00ff */
[C---:B------:R-:W-:Y:S01]  /*5430*/  LOP3.LUT R110, R108.reuse, 0x60, RZ, 0xc0, !PT ;  /* 0x000000606c6e7812 */ /* 0x040fe200078ec0ff */
[C---:B------:R-:W-:Y:S01]  /*5440*/  IMAD.SHL.U32 R100, R108.reuse, 0x20, RZ ;  /* 0x000000206c647824 */ /* 0x040fe200078e00ff */
[----:B------:R-:W-:Y:S01]  /*5450*/  CS2R R106, SRZ ;  /* 0x00000000006a7805 */ /* 0x000fe2000001ff00 */
[C---:B------:R-:W-:Y:S01]  /*5460*/  IMAD.SHL.U32 R4, R108.reuse, 0x2, RZ ;  /* 0x000000026c047824 */ /* 0x040fe200078e00ff */
[----:B------:R-:W-:Y:S02]  /*5470*/  UMOV UR49, 0x400 ;  /* 0x0000040000317882 */ /* 0x000fe40000000000 */
[----:B------:R-:W1:Y:S01]  /*5480*/  LDC R99, c[0x0][0x370] ;  /* 0x0000dc00ff637b82 */ /* 0x000e620000000800 */
[----:B------:R-:W-:Y:S01]  /*5490*/  ULEA UR49, UR37, UR49, 0x18 ;  /* 0x0000003125317291 */ /* 0x000fe2000f8ec0ff */
[----:B------:R-:W-:Y:S01]  /*54a0*/  LOP3.LUT R2, R3, 0x180, RZ, 0xc0, !PT ;  /* 0x0000018003027812 */ /* 0x000fe200078ec0ff */
[----:B------:R-:W-:Y:S01]  /*54b0*/  IMAD.U32 R46, R108, 0x10000, RZ ;  /* 0x000100006c2e7824 */ /* 0x000fe200078e00ff */
[----:B------:R-:W-:Y:S01]  /*54c0*/  LOP3.LUT R100, R100, 0xc00, RZ, 0xc0, !PT ;  /* 0x00000c0064647812 */ /* 0x000fe200078ec0ff */
[----:B------:R-:W-:Y:S01]  /*54d0*/  UIADD3 UR4, UPT, UPT, UR49, 0x4400, URZ ;  /* 0x0000440031047890 */ /* 0x000fe2000fffe0ff */
[----:B------:R-:W-:Y:S01]  /*54e0*/  LOP3.LUT R4, R2, 0x20, R4, 0xf8, !PT ;  /* 0x0000002002047812 */ /* 0x000fe200078ef804 */
[----:B------:R-:W-:Y:S01]  /*54f0*/  IMAD.SHL.U32 R2, R108, 0x8, RZ ;  /* 0x000000086c027824 */ /* 0x000fe200078e00ff */
[----:B------:R-:W2:Y:S01]  /*5500*/  LDC R42, c[0x0][0xb0c] ;  /* 0x0002c300ff2a7b82 */ /* 0x000ea20000000800 */
[----:B------:R-:W-:Y:S01]  /*5510*/  LOP3.LUT R100, R100, 0x40, R3, 0xf8, !PT ;  /* 0x0000004064647812 */ /* 0x000fe200078ef803 */
[----:B------:R-:W-:Y:S01]  /*5520*/  IMAD.MOV.U32 R45, RZ, RZ, RZ ;  /* 0x000000ffff2d7224 */ /* 0x000fe200078e00ff */
[----:B------:R-:W-:Y:S01]  /*5530*/  LOP3.LUT R46, R46, 0x600000, RZ, 0xc0, !PT ;  /* 0x006000002e2e7812 */ /* 0x000fe200078ec0ff */
[----:B------:R-:W-:Y:S01]  /*5540*/  IMAD.MOV.U32 R112, RZ, RZ, RZ ;  /* 0x000000ffff707224 */ /* 0x000fe200078e00ff */
[----:B------:R-:W-:-:S02]  /*5550*/  LOP3.LUT R108, R108, 0x2, RZ, 0xc0, !PT ;  /* 0x000000026c6c7812 */ /* 0x000fc400078ec0ff */
[----:B------:R-:W-:Y:S02]  /*5560*/  CS2R R104, SRZ ;  /* 0x0000000000687805 */ /* 0x000fe4000001ff00 */
[----:B------:R-:W-:Y:S01]  /*5570*/  LOP3.LUT R2, R4, 0x30, R2, 0x78, !PT ;  /* 0x0000003004027812 */ /* 0x000fe200078e7802 */
[----:B------:R-:W4:Y:S01]  /*5580*/  LDC R97, c[0x0][0xb20] ;  /* 0x0002c800ff617b82 */ /* 0x000f220000000800 */
[----:B------:R-:W3:Y:S01]  /*5590*/  LDS R0, [UR49+0x240] ;  /* 0x00024031ff007984 */ /* 0x000ee20008000800 */
[----:B------:R-:W-:Y:S01]  /*55a0*/  LOP3.LUT R100, R100, 0x200, R3, 0xf8, !PT ;  /* 0x0000020064647812 */ /* 0x000fe200078ef803 */
[----:B------:R-:W-:Y:S01]  /*55b0*/  IMAD.MOV R102, RZ, RZ, -R108 ;  /* 0x000000ffff667224 */ /* 0x000fe200078e0a6c */
[----:B------:R-:W1:Y:S01]  /*55c0*/  LDCU.64 UR52, c[0x0][0x348] ;  /* 0x00006900ff3477ac */ /* 0x000e620008000a00 */
[----:B------:R-:W-:Y:S01]  /*55d0*/  IMAD.U32 R109, RZ, RZ, UR4 ;  /* 0x00000004ff6d7e24 */ /* 0x000fe2000f8e00ff */
[----:B------:R-:W-:Y:S02]  /*55e0*/  LOP3.LUT R100, R100, R2, RZ, 0xfc, !PT ;  /* 0x0000000264647212 */ /* 0x000fe400078efcff */
[----:B------:R-:W1:Y:S01]  /*55f0*/  LDC R41, c[0x0][0xb30] ;  /* 0x0002cc00ff297b82 */ /* 0x000e620000000800 */
[----:B------:R-:W1:Y:S01]  /*5600*/  LDCU.64 UR38, c[0x0][0x888] ;  /* 0x00011100ff2677ac */ /* 0x000e620008000a00 */
[----:B------:R-:W1:Y:S06]  /*5610*/  LDCU.64 UR44, c[0x0][0x890] ;  /* 0x00011200ff2c77ac */ /* 0x000e6c0008000a00 */
[----:B------:R-:W1:Y:S01]  /*5620*/  LDC.64 R92, c[0x0][0xb10] ;  /* 0x0002c400ff5c7b82 */ /* 0x000e620000000a00 */
[----:B------:R-:W-:-:S07]  /*5630*/  UIADD3 UR48, UPT, UPT, UR49, 0x400, URZ ;  /* 0x0000040031307890 */ /* 0x000fce000fffe0ff */
[----:B------:R-:W1:Y:S08]  /*5640*/  LDC.64 R38, c[0x0][0xb18] ;  /* 0x0002c600ff267b82 */ /* 0x000e700000000a00 */
[----:B------:R-:W1:Y:S08]  /*5650*/  LDC.64 R36, c[0x0][0xb28] ;  /* 0x0002ca00ff247b82 */ /* 0x000e700000000a00 */
[----:B------:R-:W1:Y:S01]  /*5660*/  LDC.64 R90, c[0x0][0x8b0] ;  /* 0x00022c00ff5a7b82 */ /* 0x000e620000000a00 */
[----:B---3--:R-:W-:-:S07]  /*5670*/  IMAD.IADD R46, R0, 0x1, R46 ;  /* 0x00000001002e7824 */ /* 0x008fce00078e022e */
[----:B------:R-:W3:Y:S08]  /*5680*/  LDC.64 R88, c[0x0][0x8a8] ;  /* 0x00022a00ff587b82 */ /* 0x000ef00000000a00 */
[----:B--2-4-:R-:W1:Y:S02]  /*5690*/  LDC R98, c[0x0][0x374] ;  /* 0x0000dd00ff627b82 */ /* 0x014e640000000800 */
.L_x_141:
[----:B------:R-:W-:Y:S02]  /*56a0*/  LEA R0, R112, UR49, 0x3 ;  /* 0x0000003170007c11 */ /* 0x000fe4000f8e18ff */
[----:B------:R-:W-:Y:S02]  /*56b0*/  SHF.L.U32 R2, R106, 0x1f, RZ ;  /* 0x0000001f6a027819 */ /* 0x000fe400000006ff */
[----:B------:R-:W-:Y:S02]  /*56c0*/  LEA R16, R112, UR49, 0x4 ;  /* 0x0000003170107c11 */ /* 0x000fe4000f8e20ff */
[----:B------:R-:W2:Y:S02]  /*56d0*/  SYNCS.PHASECHK.TRANS64.TRYWAIT P0, [R0+URZ+0x190], R2 ;  /* 0x00019002000075a7 */ /* 0x000ea400080011ff */
[----:B-12---:R-:W-:Y:S05]  /*56e0*/  @!P0 BRA `(.L_x_100) ;  /* 0x0000005000a88947 */ /* 0x006fea0003800000 */
.L_x_217:
[----:B------:R-:W4:Y:S01]  /*56f0*/  LDC.64 R10, c[0x0][0xb10] ;  /* 0x0002c400ff0a7b82 */ /* 0x000f220000000a00 */
[----:B------:R-:W3:Y:S01]  /*5700*/  LDS.128 R16, [R16+0x220] ;  /* 0x0002200010107984 */ /* 0x000ee20000000c00 */
[----:B-1----:R-:W-:Y:S01]  /*5710*/  ISETP.NE.AND P1, PT, R41, 0x1, PT ;  /* 0x000000012900780c */ /* 0x002fe20003f25270 */
[----:B--2---:R-:W-:Y:S01]  /*5720*/  VIADD R0, R0, 0x1a0 ;  /* 0x000001a000007836 */ /* 0x004fe20000000000 */
[----:B------:R-:W-:Y:S04]  /*5730*/  ISETP.GE.AND P0, PT, R40, 0x1, PT ;  /* 0x000000012800780c */ /* 0x000fe80003f06270 */
[----:B------:R-:W1:Y:S01]  /*5740*/  LDC.64 R8, c[0x0][0xb18] ;  /* 0x0002c600ff087b82 */ /* 0x000e620000000a00 */
[----:B------:R-:W-:Y:S01]  /*5750*/  PRMT R0, RZ, 0x654, R0 ;  /* 0x00000654ff007816 */ /* 0x000fe20000000000 */
[----:B------:R-:W-:Y:S01]  /*5760*/  @!PT LDS RZ, [RZ] ;  /* 0x00000000fffff984 */ /* 0x000fe20000000800 */
[----:B------:R-:W-:Y:S01]  /*5770*/  @!PT LDS RZ, [RZ] ;  /* 0x00000000fffff984 */ /* 0x000fe20000000800 */
[----:B------:R-:W-:Y:S01]  /*5780*/  @!PT LDS RZ, [RZ] ;  /* 0x00000000fffff984 */ /* 0x000fe20000000800 */
[----:B------:R-:W-:Y:S01]  /*5790*/  @!PT LDS RZ, [RZ] ;  /* 0x00000000fffff984 */ /* 0x000fe20000000800 */
[----:B------:R2:W-:Y:S06]  /*57a0*/  MEMBAR.ALL.CTA ;  /* 0x0000000000007992 */ /* 0x0005ec0000008000 */
[----:B--2---:R-:W2:Y:S01]  /*57b0*/  FENCE.VIEW.ASYNC.S ;  /* 0x00000000000073c6 */ /* 0x004ea20000000000 */
[----:B------:R-:W1:Y:S08]  /*57c0*/  @!P1 LDC R12, c[0x0][0xb20] ;  /* 0x0002c800ff0c9b82 */ /* 0x000e700000000800 */
[----:B------:R-:W1:Y:S01]  /*57d0*/  @!P1 LDC R7, c[0x0][0xb0c] ;  /* 0x0002c300ff079b82 */ /* 0x000e620000000800 */
[----:B--2---:R2:W-:Y:S01]  /*57e0*/  SYNCS.ARRIVE.TRANS64.RED.A1T0 RZ, [R0+URZ], RZ ;  /* 0x000000ff00ff79a7 */ /* 0x0045e200081004ff */
[----:B---3--:R-:W-:Y:S04]  /*57f0*/  LOP3.LUT P4, RZ, R18, 0x1, RZ, 0xc0, !PT ;  /* 0x0000000112ff7812 */ /* 0x008fe8000788c0ff */
[----:B------:R-:W-:Y:S09]  /*5800*/  P2R R111, PR, RZ, 0x10 ;  /* 0x00000010ff6f7803 */ /* 0x000ff20000000000 */
[----:B------:R-:W-:Y:S02]  /*5810*/  @P4 MOV R44, R16 ;  /* 0x00000010002c4202 */ /* 0x000fe40000000f00 */
[----:B------:R-:W-:Y:S01]  /*5820*/  @P4 LOP3.LUT R43, R17, 0xffff, RZ, 0xc0, !PT ;  /* 0x0000ffff112b4812 */ /* 0x000fe200078ec0ff */
[----:B--2-4-:R-:W-:Y:S06]  /*5830*/  @!P0 BRA `(.L_x_101) ;  /* 0x0000000000a48947 */ /* 0x014fec0003800000 */
[----:B------:R-:W-:Y:S01]  /*5840*/  IMAD.HI.U32 R0, R98, R39, RZ ;  /* 0x0000002762007227 */ /* 0x000fe200078e00ff */
[----:B------:R-:W-:Y:S02]  /*5850*/  ISETP.NE.AND P0, PT, R38, 0x1, PT ;  /* 0x000000012600780c */ /* 0x000fe40003f05270 */
[----:B------:R-:W-:Y:S01]  /*5860*/  ISETP.NE.AND P2, PT, R40, 0x1, PT ;  /* 0x000000012800780c */ /* 0x000fe20003f45270 */
[----:B------:R-:W-:Y:S01]  /*5870*/  IMAD.HI.U32 R4, R99, R92, RZ ;  /* 0x0000005c63047227 */ /* 0x000fe200078e00ff */
[----:B------:R-:W-:Y:S02]  /*5880*/  SHF.R.U32.HI R0, RZ, R97, R0 ;  /* 0x00000061ff007219 */ /* 0x000fe40000011600 */
[----:B------:R-:W-:Y:S01]  /*5890*/  ISETP.NE.AND P3, PT, R42, 0x1, PT ;  /* 0x000000012a00780c */ /* 0x000fe20003f65270 */
[----:B------:R-:W-:Y:S01]  /*58a0*/  IMAD.HI.U32 R6, R43, R39, RZ ;  /* 0x000000272b067227 */ /* 0x000fe200078e00ff */
[-C--:B------:R-:W-:Y:S02]  /*58b0*/  SHF.R.U32.HI R4, RZ, R93.reuse, R4 ;  /* 0x0000005dff047219 */ /* 0x080fe40000011604 */
[----:B------:R-:W-:Y:S01]  /*58c0*/  SEL R0, R98, R0, !P0 ;  /* 0x0000000062007207 */ /* 0x000fe20004000000 */
[----:B------:R-:W-:Y:S01]  /*58d0*/  IMAD.HI.U32 R5, R44, R92, RZ ;  /* 0x0000005c2c057227 */ /* 0x000fe200078e00ff */
[----:B------:R-:W-:Y:S03]  /*58e0*/  SEL R4, R99, R4, !P3 ;  /* 0x0000000463047207 */ /* 0x000fe60005800000 */
[-C--:B------:R-:W-:Y:S01]  /*58f0*/  IMAD.HI.U32 R3, R0, R36.reuse, RZ ;  /* 0x0000002400037227 */ /* 0x080fe200078e00ff */
[----:B------:R-:W-:Y:S03]  /*5900*/  SHF.R.U32.HI R5, RZ, R93, R5 ;  /* 0x0000005dff057219 */ /* 0x000fe60000011605 */
[----:B------:R-:W-:Y:S01]  /*5910*/  IMAD.HI.U32 R2, R4, R36, RZ ;  /* 0x0000002404027227 */ /* 0x000fe200078e00ff */
[----:B------:R-:W-:Y:S02]  /*5920*/  @P2 SHF.R.U32.HI R0, RZ, R37, R3 ;  /* 0x00000025ff002219 */ /* 0x000fe40000011603 */
[----:B------:R-:W-:Y:S02]  /*5930*/  SHF.R.U32.HI R3, RZ, R97, R6 ;  /* 0x00000061ff037219 */ /* 0x000fe40000011606 */
[----:B------:R-:W-:Y:S01]  /*5940*/  @P2 SHF.R.U32.HI R4, RZ, R37, R2 ;  /* 0x00000025ff042219 */ /* 0x000fe20000011602 */
[----:B------:R-:W-:Y:S01]  /*5950*/  IMAD R0, R40, R0, RZ ;  /* 0x0000000028007224 */ /* 0x000fe200078e02ff */
[----:B------:R-:W-:Y:S02]  /*5960*/  SEL R3, R43, R3, !P0 ;  /* 0x000000032b037207 */ /* 0x000fe40004000000 */
[----:B------:R-:W-:Y:S01]  /*5970*/  SEL R2, R44, R5, !P3 ;  /* 0x000000052c027207 */ /* 0x000fe20005800000 */
[----:B------:R-:W-:Y:S01]  /*5980*/  IMAD R5, R40, R4, RZ ;  /* 0x0000000428057224 */ /* 0x000fe200078e02ff */
[C---:B------:R-:W-:Y:S01]  /*5990*/  ISETP.GE.AND P0, PT, R3.reuse, R0, PT ;  /* 0x000000000300720c */ /* 0x040fe20003f06270 */
[C---:B------:R-:W-:Y:S03]  /*59a0*/  IMAD.HI.U32 R0, R3.reuse, R36, RZ ;  /* 0x0000002403007227 */ /* 0x040fe600078e00ff */
[C---:B------:R-:W-:Y:S02]  /*59b0*/  ISETP.GE.OR P0, PT, R2.reuse, R5, P0 ;  /* 0x000000050200720c */ /* 0x040fe40000706670 */
[----:B------:R-:W-:Y:S04]  /*59c0*/  SHF.R.U32.HI R0, RZ, R37, R0 ;  /* 0x00000025ff007219 */ /* 0x000fe80000011600 */
[C---:B------:R-:W-:Y:S05]  /*59d0*/  SEL R6, R3.reuse, R0, !P2 ;  /* 0x0000000003067207 */ /* 0x040fea0005000000 */
        /* <DEDUP_REMOVED lines=14> */
[----:B------:R-:W-:Y:S07]  /*5ac0*/  IMAD R43, R3, R38, R43 ;  /* 0x00000026032b7224 */ /* 0x000fee00078e022b */
.L_x_101:
[----:B-1----:R-:W-:Y:S01]  /*5ad0*/  @!P1 ISETP.NE.AND P0, PT, R8, 0x1, PT ;  /* 0x000000010800980c */ /* 0x002fe20003f05270 */
[----:B------:R-:W-:Y:S01]  /*5ae0*/  @!P1 IMAD.HI.U32 R0, R44, R10, RZ ;  /* 0x0000000a2c009227 */ /* 0x000fe200078e00ff */
[----:B------:R-:W-:Y:S01]  /*5af0*/  @!P1 ISETP.NE.AND P2, PT, R7, 0x1, PT ;  /* 0x000000010700980c */ /* 0x000fe20003f45270 */
[----:B------:R-:W-:Y:S01]  /*5b00*/  ULOP3.LUT UP0, URZ, UR48, 0x1b0, URZ, 0xc0, !UPT ;  /* 0x000001b030ff7892 */ /* 0x000fe2000f80c0ff */
[----:B------:R-:W-:Y:S01]  /*5b10*/  R2UR UR42, R15 ;  /* 0x000000000f2a72ca */ /* 0x000fe200000e0000 */
[C---:B------:R-:W-:Y:S01]  /*5b20*/  @!P1 IMAD.HI.U32 R2, R43.reuse, R9, RZ ;  /* 0x000000092b029227 */ /* 0x040fe200078e00ff */
[----:B------:R-:W-:Y:S02]  /*5b30*/  @!P1 SHF.R.U32.HI R0, RZ, R11, R0 ;  /* 0x0000000bff009219 */ /* 0x000fe40000011600 */
[----:B------:R-:W-:Y:S01]  /*5b40*/  R2UR UR41, R14 ;  /* 0x000000000e2972ca */ /* 0x000fe200000e0000 */
[----:B------:R-:W-:Y:S01]  /*5b50*/  VIADD R112, R112, 0x1 ;  /* 0x0000000170707836 */ /* 0x000fe20000000000 */
[----:B------:R-:W-:Y:S02]  /*5b60*/  @!P1 SHF.R.U32.HI R2, RZ, R12, R2 ;  /* 0x0000000cff029219 */ /* 0x000fe40000011602 */
[----:B------:R-:W-:Y:S02]  /*5b70*/  @!P1 SEL R3, R44, R0, !P2 ;  /* 0x000000002c039207 */ /* 0x000fe40005000000 */
[----:B------:R-:W-:Y:S02]  /*5b80*/  @!P1 SEL R2, R43, R2, !P0 ;  /* 0x000000022b029207 */ /* 0x000fe40004000000 */
[----:B------:R-:W-:Y:S01]  /*5b90*/  @P4 SHF.R.U32.HI R103, RZ, 0x10, R17 ;  /* 0x00000010ff674819 */ /* 0x000fe20000011611 */
[----:B------:R-:W-:Y:S02]  /*5ba0*/  USHF.L.U32 UR42, UR42, 0x6, URZ ;  /* 0x000000062a2a7899 */ /* 0x000fe400080006ff */
[----:B------:R-:W-:Y:S02]  /*5bb0*/  @!P1 IMAD.IADD R0, R2, 0x1, -R3 ;  /* 0x0000000102009824 */ /* 0x000fe400078e0a03 */
[----:B------:R-:W-:Y:S01]  /*5bc0*/  @!P1 IMAD.IADD R2, R3, 0x1, -R2 ;  /* 0x0000000103029824 */ /* 0x000fe200078e0a02 */
[----:B------:R-:W-:Y:S01]  /*5bd0*/  USHF.L.U32 UR41, UR41, 0x8, URZ ;  /* 0x0000000829297899 */ /* 0x000fe200080006ff */
[----:B------:R-:W-:Y:S02]  /*5be0*/  @!P1 IMAD R44, R0, R7, R44 ;  /* 0x00000007002c9224 */ /* 0x000fe400078e022c */
[----:B------:R-:W-:Y:S01]  /*5bf0*/  @!P1 IMAD R43, R2, R8, R43 ;  /* 0x00000008022b9224 */ /* 0x000fe200078e022b */
[----:B------:R-:W-:Y:S08]  /*5c00*/  BRA.U !UP0, `(.L_x_102) ;  /* 0x0000000108407547 */ /* 0x000ff0000b800000 */
[----:B------:R-:W1:Y:S01]  /*5c10*/  LDCU.64 UR8, c[0x4][0x88] ;  /* 0x01001100ff0877ac */ /* 0x000e620008000a00 */
[----:B------:R-:W-:Y:S01]  /*5c20*/  MOV R3, 0x0 ;  /* 0x0000000000037802 */ /* 0x000fe20000000f00 */
[----:B------:R-:W-:Y:S02]  /*5c30*/  HFMA2 R12, -RZ, RZ, 0, 5.9604644775390625e-08 ;  /* 0x00000001ff0c7431 */ /* 0x000fe400000001ff */
[----:B------:R-:W-:Y:S02]  /*5c40*/  IMAD.MOV.U32 R8, RZ, RZ, 0x70 ;  /* 0x00000070ff087424 */ /* 0x000fe400078e00ff */
[----:B------:R-:W-:Y:S01]  /*5c50*/  IMAD.MOV.U32 R13, RZ, RZ, RZ ;  /* 0x000000ffff0d7224 */ /* 0x000fe200078e00ff */
[----:B------:R-:W2:Y:S01]  /*5c60*/  LDCU.64 UR6, c[0x4][0x90] ;  /* 0x01001200ff0677ac */ /* 0x000ea20008000a00 */
[----:B------:R-:W3:Y:S01]  /*5c70*/  LDC.64 R2, c[0x4][R3] ;  /* 0x0100000003027b82 */ /* 0x000ee20000000a00 */
[----:B------:R-:W4:Y:S01]  /*5c80*/  LDCU.64 UR4, c[0x4][0x8] ;  /* 0x01000100ff0477ac */ /* 0x000f220008000a00 */
[----:B-1----:R-:W-:Y:S01]  /*5c90*/  MOV R5, UR9 ;  /* 0x0000000900057c02 */ /* 0x002fe20008000f00 */
[----:B------:R-:W-:Y:S01]  /*5ca0*/  IMAD.U32 R4, RZ, RZ, UR8 ;  /* 0x00000008ff047e24 */ /* 0x000fe2000f8e00ff */
[----:B--2---:R-:W-:Y:S01]  /*5cb0*/  MOV R7, UR7 ;  /* 0x0000000700077c02 */ /* 0x004fe20008000f00 */
[----:B------:R-:W-:Y:S01]  /*5cc0*/  IMAD.U32 R6, RZ, RZ, UR6 ;  /* 0x00000006ff067e24 */ /* 0x000fe2000f8e00ff */
[----:B----4-:R-:W-:Y:S01]  /*5cd0*/  MOV R11, UR5 ;  /* 0x00000005000b7c02 */ /* 0x010fe20008000f00 */
[----:B------:R-:W-:Y:S02]  /*5ce0*/  IMAD.U32 R10, RZ, RZ, UR4 ;  /* 0x00000004ff0a7e24 */ /* 0x000fe4000f8e00ff */
[----:B------:R-:W-:Y:S07]  /*5cf0*/  LEPC R20, `(.L_x_102) ;  /* 0x000000001014794e */ /* 0x000fee0000000000 */
[----:B---3-5:R-:W-:Y:S05]  /*5d00*/  CALL.ABS.NOINC R2 ;  /* 0x0000000002007343 */ /* 0x028fea0003c00000 */
.L_x_102:
[----:B------:R-:W-:Y:S01]  /*5d10*/  LOP3.LUT P0, RZ, R109, 0x1b0, RZ, 0xc0, !PT ;  /* 0x000001b06dff7812 */ /* 0x000fe2000780c0ff */
[----:B------:R-:W-:Y:S11]  /*5d20*/  BSSY.RECONVERGENT B6, `(.L_x_103) ;  /* 0x0000013000067945 */ /* 0x000ff60003800200 */
[----:B------:R-:W-:Y:S01]  /*5d30*/  @!UPT UIADD3 URZ, UPT, UPT, URZ, URZ, URZ ;  /* 0x000000fffffff290 */ /* 0x000fe2000fffe0ff */
[----:B------:R-:W-:Y:S05]  /*5d40*/  @!P0 BRA `(.L_x_104) ;  /* 0x0000000000408947 */ /* 0x000fea0003800000 */
        /* <DEDUP_REMOVED lines=16> */
.L_x_104:
[----:B------:R-:W-:Y:S05]  /*5e50*/  BSYNC.RECONVERGENT B6 ;  /* 0x0000000000067941 */ /* 0x000fea0003800200 */
.L_x_103:
[----:B------:R-:W-:Y:S01]  /*5e60*/  ISETP.NE.U32.AND P4, PT, R90, RZ, PT ;  /* 0x000000ff5a00720c */ /* 0x000fe20003f85070 */
[----:B------:R-:W-:Y:S01]  /*5e70*/  UISETP.NE.AND UP2, UPT, UR50, URZ, UPT ;  /* 0x000000ff3200728c */ /* 0x000fe2000bf45270 */
[----:B------:R-:W-:Y:S01]  /*5e80*/  ISETP.NE.U32.AND P2, PT, RZ, UR38, PT ;  /* 0x00000026ff007c0c */ /* 0x000fe2000bf45070 */
[----:B------:R-:W-:Y:S01]  /*5e90*/  UISETP.NE.U32.AND UP1, UPT, UR44, URZ, UPT ;  /* 0x000000ff2c00728c */ /* 0x000fe2000bf25070 */
[----:B------:R-:W-:Y:S01]  /*5ea0*/  ISETP.NE.AND.EX P4, PT, R91, RZ, PT, P4 ;  /* 0x000000ff5b00720c */ /* 0x000fe20003f85340 */
[----:B------:R-:W-:Y:S01]  /*5eb0*/  UPLOP3.LUT UP0, UPT, UPT, UPT, UPT, 0x40, 0x4 ;  /* 0x000000000004789c */ /* 0x000fe20003f0e870 */
[----:B------:R-:W-:Y:S01]  /*5ec0*/  ISETP.NE.AND.EX P2, PT, RZ, UR39, PT, P2 ;  /* 0x00000027ff007c0c */ /* 0x000fe2000bf45320 */
[----:B------:R-:W-:Y:S01]  /*5ed0*/  UISETP.NE.AND.EX UP1, UPT, UR45, URZ, UPT, UP1 ;  /* 0x000000ff2d00728c */ /* 0x000fe2000bf25310 */
[----:B------:R-:W-:Y:S04]  /*5ee0*/  PLOP3.LUT P1, PT, PT, PT, UP2, 0x80, 0x8 ;  /* 0x000000000008781c */ /* 0x000fe80003f2f028 */
[----:B------:R-:W-:Y:S06]  /*5ef0*/  @UP2 UPLOP3.LUT UP0, UPT, UPT, UPT, UP1, 0x80, 0x8 ;  /* 0x000000000008289c */ /* 0x000fec0003f0f010 */
[----:B------:R-:W-:Y:S01]  /*5f00*/  PLOP3.LUT P0, PT, PT, PT, UP0, 0x80, 0x8 ;  /* 0x000000000008781c */ /* 0x000fe20003f0f008 */
[----:B------:R-:W-:Y:S01]  /*5f10*/  @!UPT UIADD3 URZ, UPT, UPT, URZ, URZ, URZ ;  /* 0x000000fffffff290 */ /* 0x000fe2000fffe0ff */
[----:B------:R-:W-:Y:S11]  /*5f20*/  BRA.U !UP1, `(.L_x_105) ;  /* 0x0000000109387547 */ /* 0x000ff6000b800000 */
[----:B------:R-:W-:Y:S01]  /*5f30*/  UISETP.NE.U32.AND UP0, UPT, UR38, URZ, UPT ;  /* 0x000000ff2600728c */ /* 0x000fe2000bf05070 */
[----:B------:R-:W-:Y:S02]  /*5f40*/  HFMA2 R0, -RZ, RZ, 0, 5.9604644775390625e-08 ;  /* 0x00000001ff007431 */ /* 0x000fe400000001ff */
[----:B------:R-:W-:Y:S01]  /*5f50*/  IMAD.MOV.U32 R96, RZ, RZ, 0x1 ;  /* 0x00000001ff607424 */ /* 0x000fe200078e00ff */
[----:B------:R-:W-:Y:S06]  /*5f60*/  UISETP.NE.AND.EX UP0, UPT, UR39, URZ, UPT, UP0 ;  /* 0x000000ff2700728c */ /* 0x000fec000bf05300 */
[----:B------:R-:W-:Y:S05]  /*5f70*/  PLOP3.LUT P3, PT, PT, PT, UP0, 0x80, 0x8 ;  /* 0x000000000008781c */ /* 0x000fea0003f6f008 */
[----:B------:R-:W1:Y:S01]  /*5f80*/  @UP0 LDCU.64 UR6, c[0x0][0x888] ;  /* 0x00011100ff0607ac */ /* 0x000e620008000a00 */
[----:B------:R-:W-:Y:S07]  /*5f90*/  @UP0 UIMAD UR4, UR36, UR44, URZ ;  /* 0x0000002c240402a4 */ /* 0x000fee000f8e02ff */
[----:B------:R-:W-:Y:S01]  /*5fa0*/  @!P3 PRMT R96, R0, 0x7610, R96 ;  /* 0x000076100060b816 */ /* 0x000fe20000000060 */
[----:B-1----:R-:W-:Y:S03]  /*5fb0*/  @UP0 UIMAD.WIDE UR6, UR4, 0x4, UR6 ;  /* 0x00000004040608a5 */ /* 0x002fe6000f8e0206 */
[----:B------:R-:W1:Y:S03]  /*5fc0*/  @!UP0 LDCU UR4, c[0x0][0x880] ;  /* 0x00011000ff0487ac */ /* 0x000e660008000800 */
[----:B------:R-:W-:Y:S01]  /*5fd0*/  IMAD.U32 R2, RZ, RZ, UR6 ;  /* 0x00000006ff027e24 */ /* 0x000fe2000f8e00ff */
[----:B------:R-:W-:Y:S05]  /*5fe0*/  MOV R3, UR7 ;  /* 0x0000000700037c02 */ /* 0x000fea0008000f00 */
[----:B-----5:R2:W5:Y:S02]  /*5ff0*/  @P3 LDG.E R49, desc[UR46][R2.64] ;  /* 0x0000002e02313981 */ /* 0x020564000c1e1900 */
[----:B-12---:R-:W-:Y:S02]  /*6000*/  @!P3 IMAD.U32 R49, RZ, RZ, UR4 ;  /* 0x00000004ff31be24 */ /* 0x006fe4000f8e00ff */
.L_x_105:
[----:B------:R-:W-:Y:S05]  /*6010*/  @!P4 BRA `(.L_x_106) ;  /* 0x000000000020c947 */ /* 0x000fea0003800000 */
[----:B------:R-:W-:Y:S04]  /*6020*/  ISETP.NE.U32.AND P3, PT, R88, RZ, PT ;  /* 0x000000ff5800720c */ /* 0x000fe80003f65070 */
[----:B------:R-:W-:Y:S11]  /*6030*/  ISETP.NE.AND.EX P3, PT, R89, RZ, PT, P3 ;  /* 0x000000ff5900720c */ /* 0x000ff60003f65330 */
[----:B------:R-:W-:Y:S02]  /*6040*/  @!UPT UIADD3 URZ, UPT, UPT, URZ, URZ, URZ ;  /* 0x000000fffffff290 */ /* 0x000fe4000fffe0ff */
[----:B------:R-:W1:Y:S01]  /*6050*/  @P3 LDC.64 R2, c[0x0][0x8a8] ;  /* 0x00022a00ff023b82 */ /* 0x000e620000000a00 */
[----:B------:R-:W-:Y:S04]  /*6060*/  @P3 IMAD R0, R90, UR36, RZ ;  /* 0x000000245a003c24 */ /* 0x000fe8000f8e02ff */
[----:B-1----:R-:W-:Y:S05]  /*6070*/  @P3 IMAD.WIDE R2, R0, 0x4, R2 ;  /* 0x0000000400023825 */ /* 0x002fea00078e0202 */
[----:B-----5:R1:W5:Y:S02]  /*6080*/  @P3 LDG.E R47, desc[UR46][R2.64] ;  /* 0x0000002e022f3981 */ /* 0x020364000c1e1900 */
[----:B-1----:R-:W2:Y:S02]  /*6090*/  @!P3 LDC R47, c[0x0][0x8a0] ;  /* 0x00022800ff2fbb82 */ /* 0x002ea40000000800 */
.L_x_106:
[----:B-----5:R-:W-:Y:S01]  /*60a0*/  FSETP.NEU.AND P4, PT, R49, RZ, PT ;  /* 0x000000ff3100720b */ /* 0x020fe20003f8d000 */
[----:B------:R-:W-:Y:S01]  /*60b0*/  BSSY B1, `(.L_x_107) ;  /* 0x0000042000017945 */ /* 0x000fe20003800000 */
[----:B------:R-:W-:Y:S01]  /*60c0*/  SEL R5, RZ, 0xffffffff, P2 ;  /* 0xffffffffff057807 */ /* 0x000fe20001000000 */
[----:B------:R-:W-:Y:S01]  /*60d0*/  IMAD.MOV.U32 R115, RZ, RZ, 0x1 ;  /* 0x00000001ff737424 */ /* 0x000fe200078e00ff */
[----:B------:R-:W-:Y:S02]  /*60e0*/  LOP3.LUT P3, RZ, R96, 0xff, RZ, 0xc0, !PT ;  /* 0x000000ff60ff7812 */ /* 0x000fe4000786c0ff */
[----:B------:R-:W-:Y:S02]  /*60f0*/  CS2R R86, SRZ ;  /* 0x0000000000567805 */ /* 0x000fe4000001ff00 */
[----:B------:R-:W-:Y:S02]  /*6100*/  @P1 SEL R0, RZ, 0xffffffff, P4 ;  /* 0xffffffffff001807 */ /* 0x000fe40002000000 */
[----:B------:R-:W-:Y:S02]  /*6110*/  CS2R R84, SRZ ;  /* 0x0000000000547805 */ /* 0x000fe4000001ff00 */
[----:B------:R-:W-:Y:S02]  /*6120*/  LEA R2, R105, UR49, 0x3 ;  /* 0x0000003169027c11 */ /* 0x000fe4000f8e18ff */
[----:B------:R-:W-:Y:S02]  /*6130*/  CS2R R82, SRZ ;  /* 0x0000000000527805 */ /* 0x000fe4000001ff00 */
[----:B------:R-:W-:Y:S02]  /*6140*/  @P0 SEL R0, R5, R0, !P3 ;  /* 0x0000000005000207 */ /* 0x000fe40005800000 */
[----:B------:R-:W-:Y:S02]  /*6150*/  CS2R R80, SRZ ;  /* 0x0000000000507805 */ /* 0x000fe4000001ff00 */
[----:B------:R-:W-:Y:S02]  /*6160*/  LEA R113, R45, UR49, 0x3 ;  /* 0x000000312d717c11 */ /* 0x000fe4000f8e18ff */
[----:B------:R-:W-:Y:S02]  /*6170*/  @P1 LOP3.LUT R0, R0, 0x1, RZ, 0xc0, !PT ;  /* 0x0000000100001812 */ /* 0x000fe400078ec0ff */
[----:B------:R-:W-:Y:S02]  /*6180*/  SHF.L.U32 R3, R107, 0x1f, RZ ;  /* 0x0000001f6b037819 */ /* 0x000fe400000006ff */
[----:B------:R-:W-:Y:S02]  /*6190*/  ISETP.NE.U32.OR P6, PT, R0, 0x1, !P1 ;  /* 0x000000010000780c */ /* 0x000fe40004fc5470 */
[----:B------:R-:W-:Y:S02]  /*61a0*/  PLOP3.LUT P2, PT, PT, PT, UP1, 0x80, 0x8 ;  /* 0x000000000008781c */ /* 0x000fe40003f4f018 */
[----:B------:R-:W-:Y:S02]  /*61b0*/  LEA.HI R48, R45, R45, RZ, 0x1 ;  /* 0x0000002d2d307211 */ /* 0x000fe400078f08ff */
[----:B------:R-:W-:Y:S02]  /*61c0*/  SEL R4, RZ, 0xffffffff, P4 ;  /* 0xffffffffff047807 */ /* 0x000fe40002000000 */
[----:B------:R-:W-:Y:S05]  /*61d0*/  P2R R118, PR, RZ, 0x40 ;  /* 0x00000040ff767803 */ /* 0x000fea0000000000 */
[----:B------:R-:W-:Y:S02]  /*61e0*/  @P6 SHF.L.U32 R0, R104, 0x1f, RZ ;  /* 0x0000001f68006819 */ /* 0x000fe400000006ff */
[----:B------:R-:W-:Y:S02]  /*61f0*/  @P2 SEL R4, R5, R4, !P3 ;  /* 0x0000000405042207 */ /* 0x000fe40005800000 */
[----:B------:R1:W3:Y:S02]  /*6200*/  @P6 SYNCS.PHASECHK.TRANS64.TRYWAIT P1, [R2+URZ+0x140], R0 ;  /* 0x00014000020065a7 */ /* 0x0002e400080211ff */
[----:B------:R-:W-:Y:S04]  /*6210*/  LOP3.LUT R4, R4, 0x1, RZ, 0xc0, !PT ;  /* 0x0000000104047812 */ /* 0x000fe800078ec0ff */
[----:B------:R-:W-:Y:S04]  /*6220*/  ISETP.NE.U32.AND P5, PT, R4, 0x1, PT ;  /* 0x000000010400780c */ /* 0x000fe80003fa5070 */
[----:B------:R-:W-:Y:S01]  /*6230*/  P2R R116, PR, RZ, 0x20 ;  /* 0x00000020ff747803 */ /* 0x000fe20000000000 */
[----:B------:R4:W2:Y:S01]  /*6240*/  SYNCS.PHASECHK.TRANS64.TRYWAIT P0, [R113+URZ+0x1b0], R3 ;  /* 0x0001b003710075a7 */ /* 0x0008a200080011ff */
[C---:B-1----:R-:W-:Y:S01]  /*6250*/  IMAD.SHL.U32 R0, R48.reuse, 0x80, RZ ;  /* 0x0000008030007824 */ /* 0x042fe200078e00ff */
[----:B------:R-:W-:Y:S04]  /*6260*/  LOP3.LUT R48, R48, 0xffe, RZ, 0xc0, !PT ;  /* 0x00000ffe30307812 */ /* 0x000fe800078ec0ff */
[----:B------:R-:W-:Y:S01]  /*6270*/  LOP3.LUT R0, R0, 0xffffff00, RZ, 0xc0, !PT ;  /* 0xffffff0000007812 */ /* 0x000fe200078ec0ff */
[----:B------:R-:W-:Y:S04]  /*6280*/  IMAD.IADD R48, R45, 0x1, -R48 ;  /* 0x000000012d307824 */ /* 0x000fe800078e0a30 */
[----:B------:R-:W-:Y:S04]  /*6290*/  IMAD.IADD R0, R46, 0x1, R0 ;  /* 0x000000012e007824 */ /* 0x000fe800078e0200 */
[----:B------:R-:W-:Y:S01]  /*62a0*/  IMAD R48, R48, 0x100000, R0 ;  /* 0x0010000030307824 */ /* 0x000fe200078e0200 */
[----:B---3--:R-:W-:Y:S01]  /*62b0*/  @P6 SEL R115, RZ, 0x1, !P1 ;  /* 0x00000001ff736807 */ /* 0x008fe20004800000 */
[----:B----4-:R-:W-:Y:S06]  /*62c0*/  @!P6 BRA `(.L_x_108) ;  /* 0x000000000080e947 */ /* 0x010fec0003800000 */
[----:B------:R-:W-:Y:S01]  /*62d0*/  @P5 IMAD R5, R105, 0x1000, R100 ;  /* 0x0000100069055824 */ /* 0x000fe200078e0264 */
[----:B------:R-:W-:Y:S01]  /*62e0*/  ISETP.NE.AND P1, PT, R115, RZ, PT ;  /* 0x000000ff7300720c */ /* 0x000fe20003f25270 */
[----:B------:R-:W-:Y:S01]  /*62f0*/  BSSY B0, `(.L_x_109) ;  /* 0x000000b000007945 */ /* 0x000fe20003800000 */
[----:B------:R-:W-:Y:S01]  /*6300*/  CS2R R82, SRZ ;  /* 0x0000000000527805 */ /* 0x000fe2000001ff00 */
[----:B------:R-:W-:Y:S01]  /*6310*/  @P5 VIADD R4, R5, UR49 ;  /* 0x0000003105045c36 */ /* 0x000fe20008000000 */
[----:B------:R-:W-:Y:S02]  /*6320*/  CS2R R80, SRZ ;  /* 0x0000000000507805 */ /* 0x000fe4000001ff00 */
[----:B------:R-:W-:Y:S02]  /*6330*/  CS2R R86, SRZ ;  /* 0x0000000000567805 */ /* 0x000fe4000001ff00 */
[----:B------:R-:W-:Y:S01]  /*6340*/  CS2R R84, SRZ ;  /* 0x0000000000547805 */ /* 0x000fe2000001ff00 */
[----:B------:R-:W-:Y:S04]  /*6350*/  @P5 IMAD R4, R108, -0x10, R4 ;  /* 0xfffffff06c045824 */ /* 0x000fe800078e0204 */
[----:B------:R-:W-:Y:S05]  /*6360*/  @P1 BRA `(.L_x_110) ;  /* 0x00000000000c1947 */ /* 0x000fea0003800000 */
[----:B------:R-:W-:Y:S04]  /*6370*/  SHF.L.U32 R0, R104, 0x1f, RZ ;  /* 0x0000001f68007819 */ /* 0x000fe800000006ff */
[----:B------:R-:W1:Y:S02]  /*6380*/  SYNCS.PHASECHK.TRANS64.TRYWAIT P1, [R2+URZ+0x140], R0 ;  /* 0x00014000020075a7 */ /* 0x000e6400080211ff */
[----:B-1----:R-:W-:Y:S05]  /*6390*/  @!P1 BRA `(.L_x_111) ;  /* 0x0000004400909947 */ /* 0x002fea0003800000 */
.L_x_110:
[----:B------:R-:W-:Y:S05]  /*63a0*/  BSYNC B0 ;  /* 0x0000000000007941 */ /* 0x000fea0003800000 */
.L_x_109:
[----:B------:R-:W-:Y:S01]  /*63b0*/  ISETP.NE.AND P1, PT, R116, RZ, PT ;  /* 0x000000ff7400720c */ /* 0x000fe20003f25270 */
[----:B-1----:R-:W-:Y:S02]  /*63c0*/  VIADD R2, R2, 0x160 ;  /* 0x0000016002027836 */ /* 0x002fe40000000000 */
[----:B------:R-:W-:Y:S02]  /*63d0*/  IMAD.U32 R0, RZ, RZ, UR37 ;  /* 0x00000025ff007e24 */ /* 0x000fe4000f8e00ff */
[----:B------:R-:W-:Y:S03]  /*63e0*/  VIADD R105, R105, 0x1 ;  /* 0x0000000169697836 */ /* 0x000fe60000000000 */
[----:B------:R-:W-:Y:S05]  /*63f0*/  PRMT R0, R0, 0x654, R2 ;  /* 0x0000065400007816 */ /* 0x000fea0000000002 */
[----:B------:R1:W3:Y:S04]  /*6400*/  @P1 LDS.128 R80, [R5+UR49+0x400] ;  /* 0x0004003105501984 */ /* 0x0002e80008000c00 */
[----:B------:R1:W4:Y:S01]  /*6410*/  @P1 LDS.128 R84, [R4+0x410] ;  /* 0x0004100004541984 */ /* 0x0003220000000c00 */
[C---:B------:R-:W-:Y:S01]  /*6420*/  ISETP.NE.AND P1, PT, R105.reuse, 0x4, PT ;  /* 0x000000046900780c */ /* 0x040fe20003f25270 */
[----:B------:R-:W-:Y:S01]  /*6430*/  @!PT LDS RZ, [RZ] ;  /* 0x00000000fffff984 */ /* 0x000fe20000000800 */
[----:B------:R-:W-:Y:S01]  /*6440*/  @!PT LDS RZ, [RZ] ;  /* 0x00000000fffff984 */ /* 0x000fe20000000800 */
[----:B------:R-:W-:Y:S01]  /*6450*/  @!PT LDS RZ, [RZ] ;  /* 0x00000000fffff984 */ /* 0x000fe20000000800 */
[----:B------:R-:W-:Y:S01]  /*6460*/  @!PT LDS RZ, [RZ] ;  /* 0x00000000fffff984 */ /* 0x000fe20000000800 */
[----:B------:R5:W-:Y:S06]  /*6470*/  MEMBAR.ALL.CTA ;  /* 0x0000000000007992 */ /* 0x000bec0000008000 */
[----:B-----5:R-:W5:Y:S01]  /*6480*/  FENCE.VIEW.ASYNC.S ;  /* 0x00000000000073c6 */ /* 0x020f620000000000 */
[----:B------:R-:W-:Y:S01]  /*6490*/  SEL R105, R105, RZ, P1 ;  /* 0x000000ff69697207 */ /* 0x000fe20000800000 */
[----:B-----5:R5:W-:Y:S02]  /*64a0*/  SYNCS.ARRIVE.TRANS64.RED.A1T0 RZ, [R0+URZ], RZ ;  /* 0x000000ff00ff79a7 */ /* 0x020be400081004ff */
[----:B-----5:R-:W-:Y:S04]  /*64b0*/  SEL R0, RZ, 0x1, P1 ;  /* 0x00000001ff007807 */ /* 0x020fe80000800000 */
[----:B-1-3--:R-:W-:Y:S02]  /*64c0*/  LOP3.LUT R104, R104, R0, RZ, 0x3c, !PT ;  /* 0x0000000068687212 */ /* 0x00afe400078e3cff */
.L_x_108:
[----:B------:R-:W-:Y:S05]  /*64d0*/  BSYNC B1 ;  /* 0x0000000000017941 */ /* 0x000fea0003800000 */
.L_x_107:
[----:B------:R-:W-:Y:S04]  /*64e0*/  SHF.R.U32.HI R0, RZ, 0x15, R48 ;  /* 0x00000015ff007819 */ /* 0x000fe80000011630 */
[----:B------:R-:W-:Y:S01]  /*64f0*/  LOP3.LUT P1, RZ, R0, 0x3, R101, 0x48, !PT ;  /* 0x0000000300ff7812 */ /* 0x000fe20007824865 */
[----:B------:R-:W-:Y:S01]  /*6500*/  @!UPT UIADD3 URZ, UPT, UPT, URZ, URZ, URZ ;  /* 0x000000fffffff290 */ /* 0x000fe2000fffe0ff */
[----:B--2---:R-:W-:Y:S11]  /*6510*/  @P0 BRA `(.L_x_112) ;  /* 0x0000000000080947 */ /* 0x004ff60003800000 */
[----:B------:R-:W1:Y:S02]  /*6520*/  SYNCS.PHASECHK.TRANS64.TRYWAIT P0, [R113+URZ+0x1b0], R3 ;  /* 0x0001b003710075a7 */ /* 0x000e6400080011ff */
[----:B-1----:R-:W-:Y:S05]  /*6530*/  @!P0 BRA `(.L_x_113) ;  /* 0x00000044003c8947 */ /* 0x002fea0003800000 */
.L_x_112:
[----:B------:R-:W-:Y:S05]  /*6540*/  @!P1 BRA `(.L_x_114) ;  /* 0x0000000000409947 */ /* 0x000fea0003800000 */
[----:B------:R-:W2:Y:S01]  /*6550*/  LDCU.64 UR8, c[0x4][0x78] ;  /* 0x01000f00ff0877ac */ /* 0x000ea20008000a00 */
[----:B-1----:R-:W-:Y:S01]  /*6560*/  MOV R3, 0x0 ;  /* 0x0000000000037802 */ /* 0x002fe20000000f00 */
[----:B------:R-:W-:Y:S02]  /*6570*/  HFMA2 R12, -RZ, RZ, 0, 5.9604644775390625e-08 ;  /* 0x00000001ff0c7431 */ /* 0x000fe400000001ff */
[----:B------:R-:W-:Y:S02]  /*6580*/  IMAD.MOV.U32 R8, RZ, RZ, 0x192 ;  /* 0x00000192ff087424 */ /* 0x000fe400078e00ff */
[----:B------:R-:W-:Y:S01]  /*6590*/  IMAD.MOV.U32 R13, RZ, RZ, RZ ;  /* 0x000000ffff0d7224 */ /* 0x000fe200078e00ff */
[----:B------:R-:W1:Y:S01]  /*65a0*/  LDCU.64 UR6, c[0x4][0x80] ;  /* 0x01001000ff0677ac */ /* 0x000e620008000a00 */
[----:B------:R-:W3:Y:S01]  /*65b0*/  LDC.64 R2, c[0x4][R3] ;  /* 0x0100000003027b82 */ /* 0x000ee20000000a00 */
[----:B------:R-:W5:Y:S01]  /*65c0*/  LDCU.64 UR4, c[0x4][0x18] ;  /* 0x01000300ff0477ac */ /* 0x000f620008000a00 */
[----:B--2---:R-:W-:Y:S01]  /*65d0*/  MOV R5, UR9 ;  /* 0x0000000900057c02 */ /* 0x004fe20008000f00 */
[----:B------:R-:W-:Y:S01]  /*65e0*/  IMAD.U32 R4, RZ, RZ, UR8 ;  /* 0x00000008ff047e24 */ /* 0x000fe2000f8e00ff */
[----:B-1----:R-:W-:Y:S01]  /*65f0*/  MOV R7, UR7 ;  /* 0x0000000700077c02 */ /* 0x002fe20008000f00 */
[----:B------:R-:W-:Y:S01]  /*6600*/  IMAD.U32 R6, RZ, RZ, UR6 ;  /* 0x00000006ff067e24 */ /* 0x000fe2000f8e00ff */
[----:B-----5:R-:W-:Y:S01]  /*6610*/  MOV R11, UR5 ;  /* 0x00000005000b7c02 */ /* 0x020fe20008000f00 */
[----:B------:R-:W-:Y:S02]  /*6620*/  IMAD.U32 R10, RZ, RZ, UR4 ;  /* 0x00000004ff0a7e24 */ /* 0x000fe4000f8e00ff */
[----:B------:R-:W-:Y:S07]  /*6630*/  LEPC R20, `(.L_x_114) ;  /* 0x000000001014794e */ /* 0x000fee0000000000 */
[----:B---34-:R-:W-:Y:S05]  /*6640*/  CALL.ABS.NOINC R2 ;  /* 0x0000000002007343 */ /* 0x018fea0003c00000 */
.L_x_114:
[----:B------:R-:W-:Y:S01]  /*6650*/  F2FP.F16.E4M3.UNPACK_B R4, R81 ;  /* 0x00000051ff04723e */ /* 0x000fe200020006ff */
[----:B------:R-:W-:Y:S05]  /*6660*/  WARPSYNC.ALL ;  /* 0x0000000000007948 */ /* 0x000fea0003800000 */
[----:B------:R-:W-:Y:S01]  /*6670*/  R2UR UR4, R48 ;  /* 0x00000000300472ca */ /* 0x000fe200000e0000 */
[--C-:B------:R-:W-:Y:S01]  /*6680*/  HADD2.F32 R53, -RZ, R4.reuse.H0_H0 ;  /* 0x20000004ff357230 */ /* 0x100fe20000004100 */
[-C--:B-1----:R-:W-:Y:S01]  /*6690*/  F2FP.F16.E4M3.UNPACK_B R3, R80.reuse ;  /* 0x00000050ff03723e */ /* 0x082fe200020006ff */
[----:B------:R-:W-:Y:S01]  /*66a0*/  HADD2.F32 R54, -RZ, R4.H1_H1 ;  /* 0x30000004ff367230 */ /* 0x000fe20000004100 */
[----:B------:R-:W-:Y:S01]  /*66b0*/  F2FP.F16.E4M3.UNPACK_B R0, R80.H1 ;  /* 0x00000050ff00723e */ /* 0x000fe200030006ff */
[----:B------:R-:W-:Y:S01]  /*66c0*/  BSSY.RECONVERGENT B0, `(.L_x_115) ;  /* 0x0000099000007945 */ /* 0x000fe20003800200 */
[----:B------:R-:W-:Y:S01]  /*66d0*/  F2FP.F16.E4M3.UNPACK_B R64, R83.H1 ;  /* 0x00000053ff40723e */ /* 0x000fe200030006ff */
[--C-:B------:R-:W-:Y:S01]  /*66e0*/  HADD2.F32 R2, -RZ, R3.reuse.H0_H0 ;  /* 0x20000003ff027230 */ /* 0x100fe20000004100 */
[----:B----4-:R-:W-:Y:S01]  /*66f0*/  F2FP.F16.E4M3.UNPACK_B R74, R86 ;  /* 0x00000056ff4a723e */ /* 0x010fe200020006ff */
[----:B------:R-:W-:Y:S01]  /*6700*/  HADD2.F32 R50, -RZ, R3.H1_H1 ;  /* 0x30000003ff327230 */ /* 0x000fe20000004100 */
[----:B------:R-:W-:Y:S01]  /*6710*/  F2FP.F16.E4M3.UNPACK_B R3, R81.H1 ;  /* 0x00000051ff03723e */ /* 0x000fe200030006ff */
[--C-:B------:R-:W-:Y:S01]  /*6720*/  HADD2.F32 R51, -RZ, R0.reuse.H0_H0 ;  /* 0x20000000ff337230 */ /* 0x100fe20000004100 */
[----:B------:R-:W-:Y:S01]  /*6730*/  IADD3 R114, PT, PT, R100, UR49, RZ ;  /* 0x0000003164727c10 */ /* 0x000fe2000fffe0ff */
[----:B------:R-:W-:Y:S01]  /*6740*/  HADD2.F32 R52, -RZ, R0.H1_H1 ;  /* 0x30000000ff347230 */ /* 0x000fe20000004100 */
[----:B------:R-:W-:Y:S01]  /*6750*/  LDTM.16dp32bit_t0_t15.x32 R4, tmem[UR4] ;  /* 0x00000004000479ee */ /* 0x000fe20008a80000 */
[----:B------:R-:W1:Y:S01]  /*6760*/  LDTM.16dp32bit_t16_t31.x32 R4, tmem[UR4+0x20] ;  /* 0x00002004000479ee */ /* 0x000e620008aa0000 */
[-C--:B------:R-:W-:Y:S01]  /*6770*/  F2FP.F16.E4M3.UNPACK_B R0, R82.reuse ;  /* 0x00000052ff00723e */ /* 0x080fe200020006ff */
[--C-:B------:R-:W-:Y:S01]  /*6780*/  HADD2.F32 R55, -RZ, R3.reuse.H0_H0 ;  /* 0x20000003ff377230 */ /* 0x100fe20000004100 */
[----:B------:R-:W-:Y:S01]  /*6790*/  SHF.L.U32 R117, R102, 0x4, RZ ;  /* 0x0000000466757819 */ /* 0x000fe200000006ff */
[----:B------:R-:W-:Y:S01]  /*67a0*/  HADD2.F32 R56, -RZ, R3.H1_H1 ;  /* 0x30000003ff387230 */ /* 0x000fe20000004100 */
[----:B------:R-:W-:Y:S01]  /*67b0*/  F2FP.F16.E4M3.UNPACK_B R3, R82.H1 ;  /* 0x00000052ff03723e */ /* 0x000fe200030006ff */
[--C-:B------:R-:W-:Y:S01]  /*67c0*/  HADD2.F32 R57, -RZ, R0.reuse.H0_H0 ;  /* 0x20000000ff397230 */ /* 0x100fe20000004100 */
[----:B------:R-:W-:Y:S01]  /*67d0*/  IADD3 R114, PT, PT, R114, R117, RZ ;  /* 0x0000007572727210 */ /* 0x000fe20007ffe0ff */
[----:B------:R-:W-:Y:S01]  /*67e0*/  HADD2.F32 R58, -RZ, R0.H1_H1 ;  /* 0x30000000ff3a7230 */ /* 0x000fe20000004100 */
[----:B------:R-:W-:Y:S01]  /*67f0*/  F2FP.F16.E4M3.UNPACK_B R0, R83 ;  /* 0x00000053ff00723e */ /* 0x000fe200020006ff */
[--C-:B------:R-:W-:Y:S01]  /*6800*/  HADD2.F32 R59, -RZ, R3.reuse.H0_H0 ;  /* 0x20000003ff3b7230 */ /* 0x100fe20000004100 */
[----:B------:R-:W-:Y:S01]  /*6810*/  ISETP.NE.AND P0, PT, R110, RZ, PT ;  /* 0x000000ff6e00720c */ /* 0x000fe20003f05270 */
[----:B------:R-:W-:Y:S01]  /*6820*/  HADD2.F32 R60, -RZ, R3.H1_H1 ;  /* 0x30000003ff3c7230 */ /* 0x000fe20000004100 */
[-C--:B------:R-:W-:Y:S01]  /*6830*/  F2FP.F16.E4M3.UNPACK_B R3, R84.reuse ;  /* 0x00000054ff03723e */ /* 0x080fe200020006ff */
[--C-:B------:R-:W-:Y:S01]  /*6840*/  HADD2.F32 R61, -RZ, R0.reuse.H0_H0 ;  /* 0x20000000ff3d7230 */ /* 0x100fe20000004100 */
[----:B------:R-:W-:Y:S01]  /*6850*/  ISETP.NE.AND P6, PT, R118, RZ, PT ;  /* 0x000000ff7600720c */ /* 0x000fe20003fc5270 */
[----:B------:R-:W-:Y:S01]  /*6860*/  HADD2.F32 R62, -RZ, R0.H1_H1 ;  /* 0x30000000ff3e7230 */ /* 0x000fe20000004100 */
[----:B------:R-:W-:Y:S01]  /*6870*/  F2FP.F16.E4M3.UNPACK_B R0, R84.H1 ;  /* 0x00000054ff00723e */ /* 0x000fe200030006ff */
[--C-:B------:R-:W-:Y:S02]  /*6880*/  HADD2.F32 R65, -RZ, R3.reuse.H0_H0 ;  /* 0x20000003ff417230 */ /* 0x100fe40000004100 */
[----:B------:R-:W-:Y:S01]  /*6890*/  HADD2.F32 R66, -RZ, R3.H1_H1 ;  /* 0x30000003ff427230 */ /* 0x000fe20000004100 */
[-C--:B------:R-:W-:Y:S01]  /*68a0*/  F2FP.F16.E4M3.UNPACK_B R3, R85.reuse ;  /* 0x00000055ff03723e */ /* 0x080fe200020006ff */
[--C-:B------:R-:W-:Y:S02]  /*68b0*/  HADD2.F32 R67, -RZ, R0.reuse.H0_H0 ;  /* 0x20000000ff437230 */ /* 0x100fe40000004100 */
[----:B------:R-:W-:Y:S01]  /*68c0*/  HADD2.F32 R68, -RZ, R0.H1_H1 ;  /* 0x30000000ff447230 */ /* 0x000fe20000004100 */
[----:B------:R-:W-:Y:S01]  /*68d0*/  F2FP.F16.E4M3.UNPACK_B R0, R85.H1 ;  /* 0x00000055ff00723e */ /* 0x000fe200030006ff */
[--C-:B------:R-:W-:Y:S02]  /*68e0*/  HADD2.F32 R69, -RZ, R3.reuse.H0_H0 ;  /* 0x20000003ff457230 */ /* 0x100fe40000004100 */
[C---:B-1----:R-:W-:Y:S01]  /*68f0*/  FMUL R7, R47.reuse, R7 ;  /* 0x000000072f077220 */ /* 0x042fe20000400000 */
[----:B------:R-:W-:Y:S01]  /*6900*/  HADD2.F32 R70, -RZ, R3.H1_H1 ;  /* 0x30000003ff467230 */ /* 0x000fe20000004100 */
[----:B------:R-:W-:Y:S01]  /*6910*/  F2FP.F16.E4M3.UNPACK_B R3, R86.H1 ;  /* 0x00000056ff03723e */ /* 0x000fe200030006ff */
[--C-:B------:R-:W-:Y:S02]  /*6920*/  HADD2.F32 R71, -RZ, R0.reuse.H0_H0 ;  /* 0x20000000ff477230 */ /* 0x100fe40000004100 */
[----:B------:R-:W-:Y:S02]  /*6930*/  HADD2.F32 R72, -RZ, R0.H1_H1 ;  /* 0x30000000ff487230 */ /* 0x000fe40000004100 */
[----:B------:R-:W-:Y:S01]  /*6940*/  FMUL R0, R47, R4 ;  /* 0x000000042f007220 */ /* 0x000fe20000400000 */
[--C-:B------:R-:W-:Y:S01]  /*6950*/  HADD2.F32 R73, -RZ, R74.reuse.H0_H0 ;  /* 0x2000004aff497230 */ /* 0x100fe20000004100 */
[----:B------:R-:W-:Y:S01]  /*6960*/  F2FP.F16.E4M3.UNPACK_B R4, R87 ;  /* 0x00000057ff04723e */ /* 0x000fe200020006ff */
[----:B------:R-:W-:Y:S02]  /*6970*/  HADD2.F32 R74, -RZ, R74.H1_H1 ;  /* 0x3000004aff4a7230 */ /* 0x000fe40000004100 */
[----:B------:R-:W-:Y:S01]  /*6980*/  FFMA R0, R49, R2, R0 ;  /* 0x0000000231007223 */ /* 0x000fe20000000000 */
[----:B------:R-:W-:Y:S01]  /*6990*/  FMUL R2, R47, R5 ;  /* 0x000000052f027220 */ /* 0x000fe20000400000 */
[--C-:B------:R-:W-:Y:S01]  /*69a0*/  HADD2.F32 R75, -RZ, R3.reuse.H0_H0 ;  /* 0x20000003ff4b7230 */ /* 0x100fe20000004100 */
[----:B------:R-:W-:Y:S01]  /*69b0*/  F2FP.F16.E4M3.UNPACK_B R5, R87.H1 ;  /* 0x00000057ff05723e */ /* 0x000fe200030006ff */
[----:B------:R-:W-:Y:S02]  /*69c0*/  HADD2.F32 R76, -RZ, R3.H1_H1 ;  /* 0x30000003ff4c7230 */ /* 0x000fe40000004100 */
[----:B------:R-:W-:Y:S01]  /*69d0*/  FFMA R2, R49, R50, R2 ;  /* 0x0000003231027223 */ /* 0x000fe20000000002 */
[--C-:B------:R-:W-:Y:S02]  /*69e0*/  HADD2.F32 R50, -RZ, R4.reuse.H0_H0 ;  /* 0x20000004ff327230 */ /* 0x100fe40000004100 */
[C---:B------:R-:W-:Y:S01]  /*69f0*/  FMUL R3, R47.reuse, R6 ;  /* 0x000000062f037220 */ /* 0x040fe20000400000 */
[--C-:B------:R-:W-:Y:S02]  /*6a00*/  HADD2.F32 R77, -RZ, R5.reuse.H1_H1 ;  /* 0x30000005ff4d7230 */ /* 0x100fe40000004100 */
[C---:B------:R-:W-:Y:S01]  /*6a10*/  FMUL R6, R47.reuse, R11 ;  /* 0x0000000b2f067220 */ /* 0x040fe20000400000 */
[----:B------:R-:W-:Y:S01]  /*6a20*/  FMUL R11, R47, R16 ;  /* 0x000000102f0b7220 */ /* 0x000fe20000400000 */
[C---:B------:R-:W-:Y:S01]  /*6a30*/  FFMA R3, R49.reuse, R51, R3 ;  /* 0x0000003331037223 */ /* 0x040fe20000000003 */
[----:B------:R-:W-:Y:S01]  /*6a40*/  FFMA R7, R49, R52, R7 ;  /* 0x0000003431077223 */ /* 0x000fe20000000007 */
[----:B------:R-:W-:Y:S02]  /*6a50*/  HADD2.F32 R51, -RZ, R4.H1_H1 ;  /* 0x30000004ff337230 */ /* 0x000fe40000004100 */
[C---:B------:R-:W-:Y:S01]  /*6a60*/  FMUL R4, R47.reuse, R9 ;  /* 0x000000092f047220 */ /* 0x040fe20000400000 */
[----:B------:R-:W-:Y:S02]  /*6a70*/  HADD2.F32 R52, -RZ, R5.H0_H0 ;  /* 0x20000005ff347230 */ /* 0x000fe40000004100 */
[----:B------:R-:W-:Y:S01]  /*6a80*/  FMUL R16, R47, R21 ;  /* 0x000000152f107220 */ /* 0x000fe20000400000 */
[----:B------:R-:W-:Y:S01]  /*6a90*/  F2FP.SATFINITE.E4M3.F32.PACK_AB_MERGE_C R78, R7, R3, RZ ;  /* 0x00000003074e723e */ /* 0x000fe200048070ff */
[C---:B------:R-:W-:Y:S01]  /*6aa0*/  FMUL R3, R47.reuse, R8 ;  /* 0x000000082f037220 */ /* 0x040fe20000400000 */
[C---:B------:R-:W-:Y:S01]  /*6ab0*/  FMUL R7, R47.reuse, R12 ;  /* 0x0000000c2f077220 */ /* 0x040fe20000400000 */
[C---:B------:R-:W-:Y:S01]  /*6ac0*/  FMUL R8, R47.reuse, R13 ;  /* 0x0000000d2f087220 */ /* 0x040fe20000400000 */
[----:B------:R-:W-:Y:S01]  /*6ad0*/  FMUL R12, R47, R17 ;  /* 0x000000112f0c7220 */ /* 0x000fe20000400000 */
[C---:B------:R-:W-:Y:S01]  /*6ae0*/  FFMA R3, R49.reuse, R53, R3 ;  /* 0x0000003531037223 */ /* 0x040fe20000000003 */
[----:B------:R-:W-:Y:S01]  /*6af0*/  FFMA R4, R49, R54, R4 ;  /* 0x0000003631047223 */ /* 0x000fe20000000004 */
[C---:B------:R-:W-:Y:S01]  /*6b00*/  FMUL R5, R47.reuse, R10 ;  /* 0x0000000a2f057220 */ /* 0x040fe20000400000 */
[C---:B------:R-:W-:Y:S01]  /*6b10*/  FMUL R9, R47.reuse, R14 ;  /* 0x0000000e2f097220 */ /* 0x040fe20000400000 */
[C---:B------:R-:W-:Y:S01]  /*6b20*/  FMUL R10, R47.reuse, R15 ;  /* 0x0000000f2f0a7220 */ /* 0x040fe20000400000 */
[----:B------:R-:W-:Y:S01]  /*6b30*/  FMUL R15, R47, R20 ;  /* 0x000000142f0f7220 */ /* 0x000fe20000400000 */
[C---:B------:R-:W-:Y:S01]  /*6b40*/  FFMA R5, R49.reuse, R55, R5 ;  /* 0x0000003731057223 */ /* 0x040fe20000000005 */
[C---:B------:R-:W-:Y:S01]  /*6b50*/  FFMA R6, R49.reuse, R56, R6 ;  /* 0x0000003831067223 */ /* 0x040fe20000000006 */
[C---:B------:R-:W-:Y:S01]  /*6b60*/  FFMA R7, R49.reuse, R57, R7 ;  /* 0x0000003931077223 */ /* 0x040fe20000000007 */
[C---:B------:R-:W-:Y:S01]  /*6b70*/  FFMA R8, R49.reuse, R58, R8 ;  /* 0x0000003a31087223 */ /* 0x040fe20000000008 */
[--C-:B------:R-:W-:Y:S02]  /*6b80*/  HADD2.F32 R63, -RZ, R64.reuse.H0_H0 ;  /* 0x20000040ff3f7230 */ /* 0x100fe40000004100 */
[C---:B------:R-:W-:Y:S01]  /*6b90*/  FFMA R9, R49.reuse, R59, R9 ;  /* 0x0000003b31097223 */ /* 0x040fe20000000009 */
[----:B------:R-:W-:Y:S01]  /*6ba0*/  F2FP.SATFINITE.E4M3.F32.PACK_AB_MERGE_C R5, R6, R5, RZ ;  /* 0x000000050605723e */ /* 0x000fe200048070ff */
[C---:B------:R-:W-:Y:S01]  /*6bb0*/  FFMA R10, R49.reuse, R60, R10 ;  /* 0x0000003c310a7223 */ /* 0x040fe2000000000a */
[C---:B------:R-:W-:Y:S01]  /*6bc0*/  FFMA R11, R49.reuse, R61, R11 ;  /* 0x0000003d310b7223 */ /* 0x040fe2000000000b */
[----:B------:R-:W-:Y:S01]  /*6bd0*/  FFMA R12, R49, R62, R12 ;  /* 0x0000003e310c7223 */ /* 0x000fe2000000000c */
[C---:B------:R-:W-:Y:S01]  /*6be0*/  FMUL R20, R47.reuse, R25 ;  /* 0x000000192f147220 */ /* 0x040fe20000400000 */
[C---:B------:R-:W-:Y:S01]  /*6bf0*/  FMUL R25, R47.reuse, R30 ;  /* 0x0000001e2f197220 */ /* 0x040fe20000400000 */
[C---:B------:R-:W-:Y:S01]  /*6c00*/  FMUL R30, R47.reuse, R35 ;  /* 0x000000232f1e7220 */ /* 0x040fe20000400000 */
[----:B------:R-:W-:Y:S01]  /*6c10*/  F2FP.SATFINITE.E4M3.F32.PACK_AB_MERGE_C R9, R10, R9, RZ ;  /* 0x000000090a09723e */ /* 0x000fe200048070ff */
[----:B------:R-:W-:Y:S02]  /*6c20*/  HADD2.F32 R64, -RZ, R64.H1_H1 ;  /* 0x30000040ff407230 */ /* 0x000fe40000004100 */
[C---:B------:R-:W-:Y:S01]  /*6c30*/  FMUL R13, R47.reuse, R18 ;  /* 0x000000122f0d7220 */ /* 0x040fe20000400000 */
[C---:B------:R-:W-:Y:S01]  /*6c40*/  FMUL R14, R47.reuse, R19 ;  /* 0x000000132f0e7220 */ /* 0x040fe20000400000 */
[C---:B------:R-:W-:Y:S01]  /*6c50*/  FMUL R17, R47.reuse, R22 ;  /* 0x000000162f117220 */ /* 0x040fe20000400000 */
[----:B------:R-:W-:Y:S01]  /*6c60*/  FMUL R18, R47, R23 ;  /* 0x000000172f127220 */ /* 0x000fe20000400000 */
[C---:B------:R-:W-:Y:S01]  /*6c70*/  FFMA R13, R49.reuse, R63, R13 ;  /* 0x0000003f310d7223 */ /* 0x040fe2000000000d */
[C---:B------:R-:W-:Y:S01]  /*6c80*/  FFMA R14, R49.reuse, R64, R14 ;  /* 0x00000040310e7223 */ /* 0x040fe2000000000e */
[----:B------:R-:W-:Y:S01]  /*6c90*/  FFMA R15, R49, R65, R15 ;  /* 0x00000041310f7223 */ /* 0x000fe2000000000f */
[----:B------:R-:W-:Y:S01]  /*6ca0*/  FMUL R19, R47, R24 ;  /* 0x000000182f137220 */ /* 0x000fe20000400000 */
[C---:B------:R-:W-:Y:S01]  /*6cb0*/  FFMA R16, R49.reuse, R66, R16 ;  /* 0x0000004231107223 */ /* 0x040fe20000000010 */
[----:B------:R-:W-:Y:S01]  /*6cc0*/  FFMA R17, R49, R67, R17 ;  /* 0x0000004331117223 */ /* 0x000fe20000000011 */
[----:B------:R-:W-:Y:S01]  /*6cd0*/  F2FP.SATFINITE.E4M3.F32.PACK_AB_MERGE_C R13, R14, R13, RZ ;  /* 0x0000000d0e0d723e */ /* 0x000fe200048070ff */
[C---:B------:R-:W-:Y:S01]  /*6ce0*/  FMUL R21, R47.reuse, R26 ;  /* 0x0000001a2f157220 */ /* 0x040fe20000400000 */
[----:B------:R-:W-:Y:S01]  /*6cf0*/  FMUL R22, R47, R27 ;  /* 0x0000001b2f167220 */ /* 0x000fe20000400000 */
[C---:B------:R-:W-:Y:S01]  /*6d00*/  FFMA R18, R49.reuse, R68, R18 ;  /* 0x0000004431127223 */ /* 0x040fe20000000012 */
[----:B------:R-:W-:Y:S01]  /*6d10*/  FFMA R19, R49, R69, R19 ;  /* 0x0000004531137223 */ /* 0x000fe20000000013 */
[----:B------:R-:W-:Y:S01]  /*6d20*/  FMUL R23, R47, R28 ;  /* 0x0000001c2f177220 */ /* 0x000fe20000400000 */
[----:B------:R-:W-:Y:S01]  /*6d30*/  FFMA R20, R49, R70, R20 ;  /* 0x0000004631147223 */ /* 0x000fe20000000014 */
[----:B------:R-:W-:Y:S01]  /*6d40*/  FMUL R24, R47, R29 ;  /* 0x0000001d2f187220 */ /* 0x000fe20000400000 */
[C---:B------:R-:W-:Y:S01]  /*6d50*/  FFMA R21, R49.reuse, R71, R21 ;  /* 0x0000004731157223 */ /* 0x040fe20000000015 */
[----:B------:R-:W-:Y:S01]  /*6d60*/  FFMA R22, R49, R72, R22 ;  /* 0x0000004831167223 */ /* 0x000fe20000000016 */
[C---:B------:R-:W-:Y:S01]  /*6d70*/  FMUL R26, R47.reuse, R31 ;  /* 0x0000001f2f1a7220 */ /* 0x040fe20000400000 */
[----:B------:R-:W-:Y:S01]  /*6d80*/  FMUL R27, R47, R32 ;  /* 0x000000202f1b7220 */ /* 0x000fe20000400000 */
[----:B------:R-:W-:Y:S01]  /*6d90*/  FFMA R23, R49, R73, R23 ;  /* 0x0000004931177223 */ /* 0x000fe20000000017 */
[----:B------:R-:W-:Y:S01]  /*6da0*/  FMUL R28, R47, R33 ;  /* 0x000000212f1c7220 */ /* 0x000fe20000400000 */
[----:B------:R-:W-:Y:S01]  /*6db0*/  FFMA R24, R49, R74, R24 ;  /* 0x0000004a31187223 */ /* 0x000fe20000000018 */
[----:B------:R-:W-:Y:S01]  /*6dc0*/  FMUL R29, R47, R34 ;  /* 0x000000222f1d7220 */ /* 0x000fe20000400000 */
[C---:B------:R-:W-:Y:S01]  /*6dd0*/  FFMA R25, R49.reuse, R75, R25 ;  /* 0x0000004b31197223 */ /* 0x040fe20000000019 */
[C---:B------:R-:W-:Y:S01]  /*6de0*/  FFMA R26, R49.reuse, R76, R26 ;  /* 0x0000004c311a7223 */ /* 0x040fe2000000001a */
[C---:B------:R-:W-:Y:S01]  /*6df0*/  FFMA R27, R49.reuse, R50, R27 ;  /* 0x00000032311b7223 */ /* 0x040fe2000000001b */
[C---:B------:R-:W-:Y:S01]  /*6e00*/  FFMA R28, R49.reuse, R51, R28 ;  /* 0x00000033311c7223 */ /* 0x040fe2000000001c */
[----:B------:R-:W-:Y:S01]  /*6e10*/  F2FP.SATFINITE.E4M3.F32.PACK_AB_MERGE_C R17, R18, R17, RZ ;  /* 0x000000111211723e */ /* 0x000fe200048070ff */
[C---:B------:R-:W-:Y:S01]  /*6e20*/  FFMA R29, R49.reuse, R52, R29 ;  /* 0x00000034311d7223 */ /* 0x040fe2000000001d */
[----:B------:R-:W-:Y:S01]  /*6e30*/  F2FP.SATFINITE.E4M3.F32.PACK_AB_MERGE_C R21, R22, R21, RZ ;  /* 0x000000151615723e */ /* 0x000fe200048070ff */
[----:B------:R-:W-:Y:S01]  /*6e40*/  FFMA R30, R49, R77, R30 ;  /* 0x0000004d311e7223 */ /* 0x000fe2000000001e */
[----:B------:R-:W-:Y:S02]  /*6e50*/  F2FP.SATFINITE.E4M3.F32.PACK_AB_MERGE_C R32, R2, R0, R78 ;  /* 0x000000000220723e */ /* 0x000fe4000480704e */
[----:B------:R-:W-:Y:S02]  /*6e60*/  F2FP.SATFINITE.E4M3.F32.PACK_AB_MERGE_C R33, R4, R3, R5 ;  /* 0x000000030421723e */ /* 0x000fe40004807005 */
[----:B------:R-:W-:Y:S02]  /*6e70*/  F2FP.SATFINITE.E4M3.F32.PACK_AB_MERGE_C R34, R8, R7, R9 ;  /* 0x000000070822723e */ /* 0x000fe40004807009 */
[----:B------:R-:W-:Y:S02]  /*6e80*/  F2FP.SATFINITE.E4M3.F32.PACK_AB_MERGE_C R35, R12, R11, R13 ;  /* 0x0000000b0c23723e */ /* 0x000fe4000480700d */
[----:B------:R-:W-:Y:S02]  /*6e90*/  F2FP.SATFINITE.E4M3.F32.PACK_AB_MERGE_C R16, R16, R15, R17 ;  /* 0x0000000f1010723e */ /* 0x000fe40004807011 */
[----:B------:R-:W-:Y:S01]  /*6ea0*/  F2FP.SATFINITE.E4M3.F32.PACK_AB_MERGE_C R17, R20, R19, R21 ;  /* 0x000000131411723e */ /* 0x000fe20004807015 */
[----:B------:R1:W-:Y:S01]  /*6eb0*/  STS.128 [R100+UR49+0x4400], R32 ;  /* 0x0044002064007988 */ /* 0x0003e20008000c31 */
[----:B------:R-:W-:Y:S02]  /*6ec0*/  F2FP.SATFINITE.E4M3.F32.PACK_AB_MERGE_C R18, R26, R25, RZ ;  /* 0x000000191a12723e */ /* 0x000fe400048070ff */
[----:B------:R-:W-:Y:S02]  /*6ed0*/  F2FP.SATFINITE.E4M3.F32.PACK_AB_MERGE_C R19, R30, R29, RZ ;  /* 0x0000001d1e13723e */ /* 0x000fe400048070ff */
[----:B------:R-:W-:Y:S02]  /*6ee0*/  F2FP.SATFINITE.E4M3.F32.PACK_AB_MERGE_C R18, R24, R23, R18 ;  /* 0x000000171812723e */ /* 0x000fe40004807012 */
[----:B------:R-:W-:Y:S02]  /*6ef0*/  F2FP.SATFINITE.E4M3.F32.PACK_AB_MERGE_C R19, R28, R27, R19 ;  /* 0x0000001b1c13723e */ /* 0x000fe40004807013 */
[----:B------:R-:W-:Y:S02]  /*6f00*/  LEA R0, R105, UR49, 0x3 ;  /* 0x0000003169007c11 */ /* 0x000fe4000f8e18ff */
[----:B------:R-:W-:Y:S01]  /*6f10*/  @P6 SHF.L.U32 R2, R104, 0x1f, RZ ;  /* 0x0000001f68026819 */ /* 0x000fe200000006ff */
[----:B------:R1:W-:Y:S01]  /*6f20*/  STS.128 [R114+0x4410], R16 ;  /* 0x0044101072007388 */ /* 0x0003e20000000c00 */
[----:B------:R-:W-:Y:S01]  /*6f30*/  @!PT LDS RZ, [RZ] ;  /* 0x00000000fffff984 */ /* 0x000fe20000000800 */
[----:B------:R-:W-:Y:S01]  /*6f40*/  @!PT LDS RZ, [RZ] ;  /* 0x00000000fffff984 */ /* 0x000fe20000000800 */
[----:B------:R-:W-:Y:S01]  /*6f50*/  @!PT LDS RZ, [RZ] ;  /* 0x00000000fffff984 */ /* 0x000fe20000000800 */
[----:B------:R-:W-:Y:S01]  /*6f60*/  @!PT LDS RZ, [RZ] ;  /* 0x00000000fffff984 */ /* 0x000fe20000000800 */
[----:B------:R2:W-:Y:S07]  /*6f70*/  MEMBAR.ALL.CTA ;  /* 0x0000000000007992 */ /* 0x0005ee0000008000 */
[----:B--2---:R-:W2:Y:S02]  /*6f80*/  FENCE.VIEW.ASYNC.S ;  /* 0x00000000000073c6 */ /* 0x004ea40000000000 */
[----:B--2---:R-:W-:Y:S06]  /*6f90*/  BAR.SYNC.DEFER_BLOCKING 0x1, 0x80 ;  /* 0x0042000000007b1d */ /* 0x004fec0000010000 */
[----:B------:R-:W-:Y:S05]  /*6fa0*/  @P0 BRA `(.L_x_116) ;  /* 0x0000000000280947 */ /* 0x000fea0003800000 */
[----:B------:R-:W-:Y:S02]  /*6fb0*/  UIADD3 UR4, UPT, UPT, UR49, 0x4400, URZ ;  /* 0x0000440031047890 */ /* 0x000fe4000fffe0ff */
[----:B------:R-:W-:Y:S01]  /*6fc0*/  UIADD3 UR6, UP0, UPT, UR52, 0x680, URZ ;  /* 0x0000068034067890 */ /* 0x000fe2000ff1e0ff */
[----:B------:R-:W-:Y:S03]  /*6fd0*/  UMOV UR43, UR36 ;  /* 0x00000024002b7c82 */ /* 0x000fe60008000000 */
[----:B------:R-:W-:Y:S01]  /*6fe0*/  MOV R109, UR4 ;  /* 0x00000004006d7c02 */ /* 0x000fe20008000f00 */
[----:B------:R-:W-:Y:S03]  /*6ff0*/  UIADD3.X UR7, UPT, UPT, URZ, UR53, URZ, UP0, !UPT ;  /* 0x00000035ff077290 */ /* 0x000fe600087fe4ff */
[----:B------:R-:W-:Y:S11]  /*7000*/  R2UR UR40, R109 ;  /* 0x000000006d2872ca */ /* 0x000ff600000e0000 */
[----:B------:R-:W-:Y:S02]  /*7010*/  @!UPT UIADD3 URZ, UPT, UPT, URZ, URZ, URZ ;  /* 0x000000fffffff290 */ /* 0x000fe4000fffe0ff */
[----:B------:R2:W-:Y:S01]  /*7020*/  UTMASTG.3D [UR40], [UR6] ;  /* 0x00000028060073b5 */ /* 0x0005e20008010000 */
[----:B------:R0:W-:Y:S01]  /*7030*/  UTMACMDFLUSH ;  /* 0x00000000000079b7 */ /* 0x0001e20000000000 */
[----:B--2---:R-:W-:Y:S04]  /*7040*/  DEPBAR.LE SB0, 0x1 ;  /* 0x000080400000791a */ /* 0x004fe80000000000 */
.L_x_116:
[----:B------:R-:W-:Y:S05]  /*7050*/  BSYNC.RECONVERGENT B0 ;  /* 0x0000000000007941 */ /* 0x000fea0003800200 */
.L_x_115:
[----:B------:R-:W-:Y:S06]  /*7060*/  BAR.SYNC.DEFER_BLOCKING 0x1, 0x80 ;  /* 0x0042000000007b1d */ /* 0x000fec0000010000 */
[----:B------:R-:W2:Y:S01]  /*7070*/  @P6 SYNCS.PHASECHK.TRANS64.TRYWAIT P0, [R0+URZ+0x140], R2 ;  /* 0x00014002000065a7 */ /* 0x000ea200080011ff */
[----:B------:R-:W-:Y:S01]  /*7080*/  BSSY B1, `(.L_x_117) ;  /* 0x0000021000017945 */ /* 0x000fe20003800000 */
[----:B--2---:R-:W-:Y:S03]  /*7090*/  @P6 SEL R115, RZ, 0x1, !P0 ;  /* 0x00000001ff736807 */ /* 0x004fe60004000000 */
[----:B------:R-:W-:Y:S05]  /*70a0*/  @!P6 BRA `(.L_x_118) ;  /* 0x000000000078e947 */ /* 0x000fea0003800000 */
[----:B------:R-:W-:Y:S01]  /*70b0*/  ISETP.NE.AND P1, PT, R116, RZ, PT ;  /* 0x000000ff7400720c */ /* 0x000fe20003f25270 */
[----:B------:R-:W-:Y:S01]  /*70c0*/  BSSY B0, `(.L_x_119) ;  /* 0x0000009000007945 */ /* 0x000fe20003800000 */
[----:B------:R-:W-:Y:S11]  /*70d0*/  ISETP.NE.AND P0, PT, R115, RZ, PT ;  /* 0x000000ff7300720c */ /* 0x000ff60003f05270 */
[----:B------:R-:W-:Y:S05]  /*70e0*/  @P1 IMAD R2, R105, 0x1000, R100 ;  /* 0x0000100069021824 */ /* 0x000fea00078e0264 */
[----:B------:R-:W-:Y:S05]  /*70f0*/  @P1 IADD3 R4, PT, PT, R2, UR49, RZ ;  /* 0x0000003102041c10 */ /* 0x000fea000fffe0ff */
[----:B------:R-:W-:Y:S01]  /*7100*/  @P1 IMAD.IADD R4, R4, 0x1, R117 ;  /* 0x0000000104041824 */ /* 0x000fe200078e0275 */
[----:B------:R-:W-:Y:S06]  /*7110*/  @P0 BRA `(.L_x_120) ;  /* 0x00000000000c0947 */ /* 0x000fec0003800000 */
[----:B------:R-:W-:Y:S04]  /*7120*/  SHF.L.U32 R3, R104, 0x1f, RZ ;  /* 0x0000001f68037819 */ /* 0x000fe800000006ff */
[----:B------:R-:W2:Y:S02]  /*7130*/  SYNCS.PHASECHK.TRANS64.TRYWAIT P0, [R0+URZ+0x140], R3 ;  /* 0x00014003000075a7 */ /* 0x000ea400080011ff */
[----:B--2---:R-:W-:Y:S05]  /*7140*/  @!P0 BRA `(.L_x_121) ;  /* 0x00000038004c8947 */ /* 0x004fea0003800000 */
.L_x_120:
[----:B------:R-:W-:Y:S05]  /*7150*/  BSYNC B0 ;  /* 0x0000000000007941 */ /* 0x000fea0003800000 */
.L_x_119:
[----:B------:R-:W-:Y:S01]  /*7160*/  ISETP.NE.AND P0, PT, R116, RZ, PT ;  /* 0x000000ff7400720c */ /* 0x000fe20003f05270 */
[----:B------:R-:W-:Y:S11]  /*7170*/  VIADD R105, R105, 0x1 ;  /* 0x0000000169697836 */ /* 0x000ff60000000000 */
[----:B------:R-:W-:Y:S01]  /*7180*/  @!UPT UIADD3 URZ, UPT, UPT, URZ, URZ, URZ ;  /* 0x000000fffffff290 */ /* 0x000fe2000fffe0ff */
[----:B------:R3:W4:Y:S04]  /*7190*/  @P0 LDS.128 R80, [R2+UR49+0x400] ;  /* 0x0004003102500984 */ /* 0x0007280008000c00 */
[----:B------:R1:W1:Y:S01]  /*71a0*/  @P0 LDS.128 R84, [R4+0x410] ;  /* 0x0004100004540984 */ /* 0x0002620000000c00 */
        /* <DEDUP_REMOVED lines=8> */
[----:B---3--:R-:W-:Y:S02]  /*7230*/  VIADD R2, R0, 0x160 ;  /* 0x0000016000027836 */ /* 0x008fe40000000000 */
[----:B--2---:R-:W-:Y:S05]  /*7240*/  IMAD.U32 R0, RZ, RZ, UR37 ;  /* 0x00000025ff007e24 */ /* 0x004fea000f8e00ff */
[----:B------:R-:W-:Y:S04]  /*7250*/  PRMT R0, R0, 0x654, R2 ;  /* 0x0000065400007816 */ /* 0x000fe80000000002 */
[----:B-----5:R2:W-:Y:S02]  /*7260*/  SYNCS.ARRIVE.TRANS64.RED.A1T0 RZ, [R0+URZ], RZ ;  /* 0x000000ff00ff79a7 */ /* 0x0205e400081004ff */
[----:B--2---:R-:W-:Y:S04]  /*7270*/  SEL R0, RZ, 0x1, P0 ;  /* 0x00000001ff007807 */ /* 0x004fe80000000000 */
[----:B-1--4-:R-:W-:Y:S02]  /*7280*/  LOP3.LUT R104, R104, R0, RZ, 0x3c, !PT ;  /* 0x0000000068687212 */ /* 0x012fe400078e3cff */
.L_x_118:
[----:B------:R-:W-:Y:S05]  /*7290*/  BSYNC B1 ;  /* 0x0000000000017941 */ /* 0x000fea0003800000 */
.L_x_117:
[----:B------:R-:W-:Y:S05]  /*72a0*/  VIADD R0, R48, 0x40 ;  /* 0x0000004030007836 */ /* 0x000fea0000000000 */
[----:B------:R-:W-:Y:S04]  /*72b0*/  SHF.R.U32.HI R0, RZ, 0x15, R0 ;  /* 0x00000015ff007819 */ /* 0x000fe80000011600 */
[----:B------:R-:W-:Y:S11]  /*72c0*/  LOP3.LUT P0, RZ, R0, 0x3, R101, 0x48, !PT ;  /* 0x0000000300ff7812 */ /* 0x000ff60007804865 */
[----:B------:R-:W-:Y:S02]  /*72d0*/  @!UPT UIADD3 URZ, UPT, UPT, URZ, URZ, URZ ;  /* 0x000000fffffff290 */ /* 0x000fe4000fffe0ff */
[----:B------:R-:W-:Y:S05]  /*72e0*/  @!P0 BRA `(.L_x_122) ;  /* 0x0000000000408947 */ /* 0x000fea0003800000 */
[----:B------:R-:W2:Y:S01]  /*72f0*/  LDCU.64 UR8, c[0x4][0x78] ;  /* 0x01000f00ff0877ac */ /* 0x000ea20008000a00 */
[----:B------:R-:W-:Y:S01]  /*7300*/  MOV R3, 0x0 ;  /* 0x0000000000037802 */ /* 0x000fe20000000f00 */
[----:B------:R-:W-:Y:S02]  /*7310*/  HFMA2 R12, -RZ, RZ, 0, 5.9604644775390625e-08 ;  /* 0x00000001ff0c7431 */ /* 0x000fe400000001ff */
[----:B------:R-:W-:Y:S02]  /*7320*/  IMAD.MOV.U32 R8, RZ, RZ, 0x192 ;  /* 0x00000192ff087424 */ /* 0x000fe400078e00ff */
[----:B------:R-:W-:Y:S01]  /*7330*/  IMAD.MOV.U32 R13, RZ, RZ, RZ ;  /* 0x000000ffff0d7224 */ /* 0x000fe200078e00ff */
[----:B------:R-:W3:Y:S01]  /*7340*/  LDCU.64 UR6, c[0x4][0x80] ;  /* 0x01001000ff0677ac */ /* 0x000ee20008000a00 */
[----:B------:R-:W4:Y:S01]  /*7350*/  LDC.64 R2, c[0x4][R3] ;  /* 0x0100000003027b82 */ /* 0x000f220000000a00 */
[----:B------:R-:W5:Y:S01]  /*7360*/  LDCU.64 UR4, c[0x4][0x18] ;  /* 0x01000300ff0477ac */ /* 0x000f620008000a00 */
[----:B--2---:R-:W-:Y:S01]  /*7370*/  MOV R5, UR9 ;  /* 0x0000000900057c02 */ /* 0x004fe20008000f00 */
[----:B------:R-:W-:Y:S01]  /*7380*/  IMAD.U32 R4, RZ, RZ, UR8 ;  /* 0x00000008ff047e24 */ /* 0x000fe2000f8e00ff */
[----:B---3--:R-:W-:Y:S01]  /*7390*/  MOV R7, UR7 ;  /* 0x0000000700077c02 */ /* 0x008fe20008000f00 */
[----:B------:R-:W-:Y:S01]  /*73a0*/  IMAD.U32 R6, RZ, RZ, UR6 ;  /* 0x00000006ff067e24 */ /* 0x000fe2000f8e00ff */
[----:B-----5:R-:W-:Y:S01]  /*73b0*/  MOV R11, UR5 ;  /* 0x00000005000b7c02 */ /* 0x020fe20008000f00 */
[----:B------:R-:W-:Y:S02]  /*73c0*/  IMAD.U32 R10, RZ, RZ, UR4 ;  /* 0x00000004ff0a7e24 */ /* 0x000fe4000f8e00ff */
[----:B------:R-:W-:Y:S07]  /*73d0*/  LEPC R20, `(.L_x_122) ;  /* 0x000000001014794e */ /* 0x000fee0000000000 */
[----:B-1--4-:R-:W-:Y:S05]  /*73e0*/  CALL.ABS.NOINC R2 ;  /* 0x0000000002007343 */ /* 0x012fea0003c00000 */
.L_x_122:
[-C--:B------:R-:W-:Y:S01]  /*73f0*/  F2FP.F16.E4M3.UNPACK_B R0, R81.reuse ;  /* 0x00000051ff00723e */ /* 0x080fe200020006ff */
[----:B------:R-:W-:Y:S05]  /*7400*/  WARPSYNC.ALL ;  /* 0x0000000000007948 */ /* 0x000fea0003800000 */
[----:B------:R-:W-:Y:S01]  /*7410*/  R2UR UR4, R48 ;  /* 0x00000000300472ca */ /* 0x000fe200000e0000 */
[--C-:B------:R-:W-:Y:S01]  /*7420*/  HADD2.F32 R54, -RZ, R0.reuse.H0_H0 ;  /* 0x20000000ff367230 */ /* 0x100fe20000004100 */
[-C--:B------:R-:W-:Y:S01]  /*7430*/  F2FP.F16.E4M3.UNPACK_B R2, R80.reuse.H1 ;  /* 0x00000050ff02723e */ /* 0x080fe200030006ff */
[----:B------:R-:W-:Y:S01]  /*7440*/  HADD2.F32 R55, -RZ, R0.H1_H1 ;  /* 0x30000000ff377230 */ /* 0x000fe20000004100 */
[----:B------:R-:W-:Y:S01]  /*7450*/  F2FP.F16.E4M3.UNPACK_B R0, R81.H1 ;  /* 0x00000051ff00723e */ /* 0x000fe200030006ff */
[----:B------:R-:W-:Y:S01]  /*7460*/  BSSY.RECONVERGENT B0, `(.L_x_123) ;  /* 0x0000095000007945 */ /* 0x000fe20003800200 */
[----:B------:R-:W-:Y:S01]  /*7470*/  F2FP.F16.E4M3.UNPACK_B R3, R80 ;  /* 0x00000050ff03723e */ /* 0x000fe200020006ff */
[----:B------:R-:W-:Y:S01]  /*7480*/  HADD2.F32 R52, -RZ, R2.H0_H0 ;  /* 0x20000002ff347230 */ /* 0x000fe20000004100 */
[----:B------:R-:W-:Y:S01]  /*7490*/  ISETP.NE.AND P0, PT, R110, RZ, PT ;  /* 0x000000ff6e00720c */ /* 0x000fe20003f05270 */
[--C-:B------:R-:W-:Y:S01]  /*74a0*/  HADD2.F32 R56, -RZ, R0.reuse.H0_H0 ;  /* 0x20000000ff387230 */ /* 0x100fe20000004100 */
[----:B------:R-:W-:Y:S01]  /*74b0*/  ISETP.NE.AND P6, PT, R118, RZ, PT ;  /* 0x000000ff7600720c */ /* 0x000fe20003fc5270 */
[----:B------:R-:W-:Y:S01]  /*74c0*/  HADD2.F32 R57, -RZ, R0.H1_H1 ;  /* 0x30000000ff397230 */ /* 0x000fe20000004100 */
[-C--:B------:R-:W-:Y:S01]  /*74d0*/  F2FP.F16.E4M3.UNPACK_B R0, R83.reuse ;  /* 0x00000053ff00723e */ /* 0x080fe200020006ff */
[----:B-1----:R-:W-:Y:S01]  /*74e0*/  LDTM.16dp32bit_t0_t15.x32 R4, tmem[UR4+0x40] ;  /* 0x00004004000479ee */ /* 0x002fe20008a80000 */
[----:B------:R-:W1:Y:S01]  /*74f0*/  LDTM.16dp32bit_t16_t31.x32 R4, tmem[UR4+0x60] ;  /* 0x00006004000479ee */ /* 0x000e620008aa0000 */
[----:B------:R-:W-:Y:S01]  /*7500*/  HADD2.F32 R53, -RZ, R2.H1_H1 ;  /* 0x30000002ff357230 */ /* 0x000fe20000004100 */
[----:B------:R-:W-:Y:S01]  /*7510*/  F2FP.F16.E4M3.UNPACK_B R2, R82.H1 ;  /* 0x00000052ff02723e */ /* 0x000fe200030006ff */
[--C-:B------:R-:W-:Y:S02]  /*7520*/  HADD2.F32 R50, -RZ, R3.reuse.H0_H0 ;  /* 0x20000003ff327230 */ /* 0x100fe40000004100 */
[--C-:B------:R-:W-:Y:S02]  /*7530*/  HADD2.F32 R62, -RZ, R0.reuse.H0_H0 ;  /* 0x20000000ff3e7230 */ /* 0x100fe40000004100 */
[----:B------:R-:W-:Y:S01]  /*7540*/  HADD2.F32 R63, -RZ, R0.H1_H1 ;  /* 0x30000000ff3f7230 */ /* 0x000fe20000004100 */
[----:B------:R-:W-:Y:S01]  /*7550*/  F2FP.F16.E4M3.UNPACK_B R0, R84.H1 ;  /* 0x00000054ff00723e */ /* 0x000fe200030006ff */
[--C-:B------:R-:W-:Y:S02]  /*7560*/  HADD2.F32 R60, -RZ, R2.reuse.H0_H0 ;  /* 0x20000002ff3c7230 */ /* 0x100fe40000004100 */
[----:B------:R-:W-:Y:S01]  /*7570*/  HADD2.F32 R61, -RZ, R2.H1_H1 ;  /* 0x30000002ff3d7230 */ /* 0x000fe20000004100 */
[----:B------:R-:W-:Y:S01]  /*7580*/  F2FP.F16.E4M3.UNPACK_B R2, R83.H1 ;  /* 0x00000053ff02723e */ /* 0x000fe200030006ff */
[----:B------:R-:W-:Y:S01]  /*7590*/  HADD2.F32 R51, -RZ, R3.H1_H1 ;  /* 0x30000003ff337230 */ /* 0x000fe20000004100 */
[----:B------:R-:W-:Y:S01]  /*75a0*/  F2FP.F16.E4M3.UNPACK_B R3, R82 ;  /* 0x00000052ff03723e */ /* 0x000fe200020006ff */
[--C-:B------:R-:W-:Y:S02]  /*75b0*/  HADD2.F32 R68, -RZ, R0.reuse.H0_H0 ;  /* 0x20000000ff447230 */ /* 0x100fe40000004100 */
[----:B------:R-:W-:Y:S01]  /*75c0*/  HADD2.F32 R69, -RZ, R0.H1_H1 ;  /* 0x30000000ff457230 */ /* 0x000fe20000004100 */
[-C--:B------:R-:W-:Y:S01]  /*75d0*/  F2FP.F16.E4M3.UNPACK_B R0, R85.reuse.H1 ;  /* 0x00000055ff00723e */ /* 0x080fe200030006ff */
[--C-:B------:R-:W-:Y:S02]  /*75e0*/  HADD2.F32 R64, -RZ, R2.reuse.H0_H0 ;  /* 0x20000002ff407230 */ /* 0x100fe40000004100 */
[----:B------:R-:W-:Y:S01]  /*75f0*/  HADD2.F32 R65, -RZ, R2.H1_H1 ;  /* 0x30000002ff417230 */ /* 0x000fe20000004100 */
[----:B------:R-:W-:Y:S01]  /*7600*/  F2FP.F16.E4M3.UNPACK_B R2, R85 ;  /* 0x00000055ff02723e */ /* 0x000fe200020006ff */
[--C-:B------:R-:W-:Y:S02]  /*7610*/  HADD2.F32 R58, -RZ, R3.reuse.H0_H0 ;  /* 0x20000003ff3a7230 */ /* 0x100fe40000004100 */
[C---:B-1----:R-:W-:Y:S01]  /*7620*/  FMUL R7, R47.reuse, R7 ;  /* 0x000000072f077220 */ /* 0x042fe20000400000 */
[----:B------:R-:W-:Y:S01]  /*7630*/  HADD2.F32 R59, -RZ, R3.H1_H1 ;  /* 0x30000003ff3b7230 */ /* 0x000fe20000004100 */
[----:B------:R-:W-:Y:S01]  /*7640*/  F2FP.F16.E4M3.UNPACK_B R3, R84 ;  /* 0x00000054ff03723e */ /* 0x000fe200020006ff */
[--C-:B------:R-:W-:Y:S02]  /*7650*/  HADD2.F32 R72, -RZ, R0.reuse.H0_H0 ;  /* 0x20000000ff487230 */ /* 0x100fe40000004100 */
[C---:B------:R-:W-:Y:S01]  /*7660*/  FMUL R11, R47.reuse, R11 ;  /* 0x0000000b2f0b7220 */ /* 0x040fe20000400000 */
[----:B------:R-:W-:Y:S01]  /*7670*/  HADD2.F32 R73, -RZ, R0.H1_H1 ;  /* 0x30000000ff497230 */ /* 0x000fe20000004100 */
[----:B------:R-:W-:Y:S01]  /*7680*/  F2FP.F16.E4M3.UNPACK_B R0, R87 ;  /* 0x00000057ff00723e */ /* 0x000fe200020006ff */
[--C-:B------:R-:W-:Y:S02]  /*7690*/  HADD2.F32 R70, -RZ, R2.reuse.H0_H0 ;  /* 0x20000002ff467230 */ /* 0x100fe40000004100 */
[C---:B------:R-:W-:Y:S01]  /*76a0*/  FMUL R15, R47.reuse, R15 ;  /* 0x0000000f2f0f7220 */ /* 0x040fe20000400000 */
[----:B------:R-:W-:Y:S01]  /*76b0*/  HADD2.F32 R71, -RZ, R2.H1_H1 ;  /* 0x30000002ff477230 */ /* 0x000fe20000004100 */
[-C--:B------:R-:W-:Y:S01]  /*76c0*/  F2FP.F16.E4M3.UNPACK_B R2, R86.reuse.H1 ;  /* 0x00000056ff02723e */ /* 0x080fe200030006ff */
[--C-:B------:R-:W-:Y:S02]  /*76d0*/  HADD2.F32 R66, -RZ, R3.reuse.H0_H0 ;  /* 0x20000003ff427230 */ /* 0x100fe40000004100 */
[----:B------:R-:W-:Y:S01]  /*76e0*/  HADD2.F32 R67, -RZ, R3.H1_H1 ;  /* 0x30000003ff437230 */ /* 0x000fe20000004100 */
[----:B------:R-:W-:Y:S01]  /*76f0*/  F2FP.F16.E4M3.UNPACK_B R3, R86 ;  /* 0x00000056ff03723e */ /* 0x000fe200020006ff */
[--C-:B------:R-:W-:Y:S02]  /*7700*/  HADD2.F32 R78, -RZ, R0.reuse.H0_H0 ;  /* 0x20000000ff4e7230 */ /* 0x100fe40000004100 */
[----:B------:R-:W-:Y:S02]  /*7710*/  HADD2.F32 R79, -RZ, R0.H1_H1 ;  /* 0x30000000ff4f7230 */ /* 0x000fe40000004100 */
[C---:B------:R-:W-:Y:S01]  /*7720*/  FMUL R0, R47.reuse, R4 ;  /* 0x000000042f007220 */ /* 0x040fe20000400000 */
[--C-:B------:R-:W-:Y:S02]  /*7730*/  HADD2.F32 R76, -RZ, R2.reuse.H0_H0 ;  /* 0x20000002ff4c7230 */ /* 0x100fe40000004100 */
[----:B------:R-:W-:Y:S01]  /*7740*/  FMUL R4, R47, R8 ;  /* 0x000000082f047220 */ /* 0x000fe20000400000 */
[----:B------:R-:W-:Y:S02]  /*7750*/  HADD2.F32 R77, -RZ, R2.H1_H1 ;  /* 0x30000002ff4d7230 */ /* 0x000fe40000004100 */
[----:B------:R-:W-:Y:S01]  /*7760*/  FFMA R0, R49, R50, R0 ;  /* 0x0000003231007223 */ /* 0x000fe20000000000 */
[--C-:B------:R-:W-:Y:S02]  /*7770*/  HADD2.F32 R74, -RZ, R3.reuse.H0_H0 ;  /* 0x20000003ff4a7230 */ /* 0x100fe40000004100 */
[C---:B------:R-:W-:Y:S01]  /*7780*/  FMUL R2, R47.reuse, R5 ;  /* 0x000000052f027220 */ /* 0x040fe20000400000 */
[----:B------:R-:W-:Y:S02]  /*7790*/  HADD2.F32 R75, -RZ, R3.H1_H1 ;  /* 0x30000003ff4b7230 */ /* 0x000fe40000004100 */
[C---:B------:R-:W-:Y:S01]  /*77a0*/  FMUL R5, R47.reuse, R9 ;  /* 0x000000092f057220 */ /* 0x040fe20000400000 */
[----:B------:R-:W-:Y:S01]  /*77b0*/  FMUL R8, R47, R12 ;  /* 0x0000000c2f087220 */ /* 0x000fe20000400000 */
[----:B------:R-:W-:Y:S01]  /*77c0*/  FFMA R2, R49, R51, R2 ;  /* 0x0000003331027223 */ /* 0x000fe20000000002 */
[C---:B------:R-:W-:Y:S01]  /*77d0*/  FMUL R9, R47.reuse, R13 ;  /* 0x0000000d2f097220 */ /* 0x040fe20000400000 */
[C---:B------:R-:W-:Y:S01]  /*77e0*/  FMUL R12, R47.reuse, R21 ;  /* 0x000000152f0c7220 */ /* 0x040fe20000400000 */
[C---:B------:R-:W-:Y:S01]  /*77f0*/  FMUL R21, R47.reuse, R30 ;  /* 0x0000001e2f157220 */ /* 0x040fe20000400000 */
[C---:B------:R-:W-:Y:S01]  /*7800*/  FMUL R13, R47.reuse, R22 ;  /* 0x000000162f0d7220 */ /* 0x040fe20000400000 */
[C---:B------:R-:W-:Y:S01]  /*7810*/  FMUL R22, R47.reuse, R31 ;  /* 0x0000001f2f167220 */ /* 0x040fe20000400000 */
        /* <DEDUP_REMOVED lines=8> */
[C---:B------:R-:W-:Y:S01]  /*78a0*/  FFMA R6, R49.reuse, R56, R6 ;  /* 0x0000003831067223 */ /* 0x040fe20000000006 */
[C---:B------:R-:W-:Y:S01]  /*78b0*/  FFMA R11, R49.reuse, R57, R11 ;  /* 0x00000039310b7223 */ /* 0x040fe2000000000b */
[C---:B------:R-:W-:Y:S01]  /*78c0*/  FFMA R8, R49.reuse, R58, R8 ;  /* 0x0000003a31087223 */ /* 0x040fe20000000008 */
[----:B------:R-:W-:Y:S01]  /*78d0*/  FFMA R9, R49, R59, R9 ;  /* 0x0000003b31097223 */ /* 0x000fe20000000009 */
[----:B------:R-:W-:Y:S01]  /*78e0*/  F2FP.SATFINITE.E4M3.F32.PACK_AB_MERGE_C R52, R7, R3, RZ ;  /* 0x000000030734723e */ /* 0x000fe200048070ff */
[----:B------:R-:W-:Y:S01]  /*78f0*/  FFMA R10, R49, R60, R10 ;  /* 0x0000003c310a7223 */ /* 0x000fe2000000000a */
[----:B------:R-:W-:Y:S01]  /*7900*/  F2FP.SATFINITE.E4M3.F32.PACK_AB_MERGE_C R53, R11, R6, RZ ;  /* 0x000000060b35723e */ /* 0x000fe200048070ff */
[----:B------:R-:W-:Y:S01]  /*7910*/  FFMA R15, R49, R61, R15 ;  /* 0x0000003d310f7223 */ /* 0x000fe2000000000f */
[C---:B------:R-:W-:Y:S01]  /*7920*/  FMUL R3, R47.reuse, R16 ;  /* 0x000000102f037220 */ /* 0x040fe20000400000 */
[C---:B------:R-:W-:Y:S01]  /*7930*/  FMUL R6, R47.reuse, R17 ;  /* 0x000000112f067220 */ /* 0x040fe20000400000 */
[----:B------:R-:W-:Y:S01]  /*7940*/  F2FP.F16.E4M3.UNPACK_B R51, R87.H1 ;  /* 0x00000057ff33723e */ /* 0x000fe200030006ff */
[----:B------:R-:W-:Y:S01]  /*7950*/  FMUL R11, R47, R20 ;  /* 0x000000142f0b7220 */ /* 0x000fe20000400000 */
[----:B------:R-:W-:Y:S01]  /*7960*/  F2FP.SATFINITE.E4M3.F32.PACK_AB_MERGE_C R54, R15, R10, RZ ;  /* 0x0000000a0f36723e */ /* 0x000fe200048070ff */
[C---:B------:R-:W-:Y:S01]  /*7970*/  FFMA R3, R49.reuse, R62, R3 ;  /* 0x0000003e31037223 */ /* 0x040fe20000000003 */
[----:B------:R-:W-:Y:S01]  /*7980*/  FFMA R6, R49, R63, R6 ;  /* 0x0000003f31067223 */ /* 0x000fe20000000006 */
[----:B------:R-:W-:Y:S01]  /*7990*/  FMUL R20, R47, R29 ;  /* 0x0000001d2f147220 */ /* 0x000fe20000400000 */
[----:B------:R-:W-:Y:S01]  /*79a0*/  F2FP.SATFINITE.E4M3.F32.PACK_AB_MERGE_C R29, R5, R4, R53 ;  /* 0x00000004051d723e */ /* 0x000fe20004807035 */
[----:B------:R-:W-:Y:S01]  /*79b0*/  FMUL R10, R47, R19 ;  /* 0x000000132f0a7220 */ /* 0x000fe20000400000 */
[----:B------:R-:W-:Y:S01]  /*79c0*/  F2FP.SATFINITE.E4M3.F32.PACK_AB_MERGE_C R30, R9, R8, R54 ;  /* 0x00000008091e723e */ /* 0x000fe20004807036 */
        /* <DEDUP_REMOVED lines=10> */
[----:B------:R-:W-:Y:S01]  /*7a70*/  FFMA R14, R49, R69, R14 ;  /* 0x00000045310e7223 */ /* 0x000fe2000000000e */
[----:B------:R-:W-:Y:S01]  /*7a80*/  FMUL R18, R47, R27 ;  /* 0x0000001b2f127220 */ /* 0x000fe20000400000 */
[C---:B------:R-:W-:Y:S01]  /*7a90*/  FFMA R15, R49.reuse, R70, R15 ;  /* 0x00000046310f7223 */ /* 0x040fe2000000000f */
[C---:B------:R-:W-:Y:S01]  /*7aa0*/  FFMA R16, R49.reuse, R71, R16 ;  /* 0x0000004731107223 */ /* 0x040fe20000000010 */
[C---:B------:R-:W-:Y:S01]  /*7ab0*/  FFMA R17, R49.reuse, R72, R17 ;  /* 0x0000004831117223 */ /* 0x040fe20000000011 */
[C---:B------:R-:W-:Y:S01]  /*7ac0*/  FFMA R18, R49.reuse, R73, R18 ;  /* 0x0000004931127223 */ /* 0x040fe20000000012 */
[----:B------:R-:W-:Y:S01]  /*7ad0*/  FFMA R19, R49, R74, R19 ;  /* 0x0000004a31137223 */ /* 0x000fe20000000013 */
[----:B------:R-:W-:Y:S01]  /*7ae0*/  FMUL R23, R47, R32 ;  /* 0x000000202f177220 */ /* 0x000fe20000400000 */
[----:B------:R-:W-:Y:S01]  /*7af0*/  FFMA R20, R49, R75, R20 ;  /* 0x0000004b31147223 */ /* 0x000fe20000000014 */
[----:B------:R-:W-:Y:S01]  /*7b00*/  FMUL R24, R47, R33 ;  /* 0x000000212f187220 */ /* 0x000fe20000400000 */
[--C-:B------:R-:W-:Y:S02]  /*7b10*/  HADD2.F32 R50, -RZ, R51.reuse.H0_H0 ;  /* 0x20000033ff327230 */ /* 0x100fe40000004100 */
[----:B------:R-:W-:Y:S01]  /*7b20*/  FFMA R21, R49, R76, R21 ;  /* 0x0000004c31157223 */ /* 0x000fe20000000015 */
[----:B------:R-:W-:Y:S02]  /*7b30*/  HADD2.F32 R51, -RZ, R51.H1_H1 ;  /* 0x30000033ff337230 */ /* 0x000fe40000004100 */
[----:B------:R-:W-:Y:S01]  /*7b40*/  FMUL R25, R47, R34 ;  /* 0x000000222f197220 */ /* 0x000fe20000400000 */
[----:B------:R-:W-:Y:S01]  /*7b50*/  FFMA R22, R49, R77, R22 ;  /* 0x0000004d31167223 */ /* 0x000fe20000000016 */
[----:B------:R-:W-:Y:S01]  /*7b60*/  FMUL R26, R47, R35 ;  /* 0x000000232f1a7220 */ /* 0x000fe20000400000 */
[----:B------:R-:W-:Y:S01]  /*7b70*/  F2FP.SATFINITE.E4M3.F32.PACK_AB_MERGE_C R7, R10, R7, RZ ;  /* 0x000000070a07723e */ /* 0x000fe200048070ff */
[C---:B------:R-:W-:Y:S01]  /*7b80*/  FFMA R23, R49.reuse, R78, R23 ;  /* 0x0000004e31177223 */ /* 0x040fe20000000017 */
[C---:B------:R-:W-:Y:S01]  /*7b90*/  FFMA R24, R49.reuse, R79, R24 ;  /* 0x0000004f31187223 */ /* 0x040fe20000000018 */
[C---:B------:R-:W-:Y:S01]  /*7ba0*/  FFMA R25, R49.reuse, R50, R25 ;  /* 0x0000003231197223 */ /* 0x040fe20000000019 */
[----:B------:R-:W-:Y:S01]  /*7bb0*/  FFMA R26, R49, R51, R26 ;  /* 0x00000033311a7223 */ /* 0x000fe2000000001a */
[----:B------:R-:W-:Y:S02]  /*7bc0*/  F2FP.SATFINITE.E4M3.F32.PACK_AB_MERGE_C R28, R2, R0, R52 ;  /* 0x00000000021c723e */ /* 0x000fe40004807034 */
[----:B------:R-:W-:Y:S02]  /*7bd0*/  F2FP.SATFINITE.E4M3.F32.PACK_AB_MERGE_C R31, R6, R3, R7 ;  /* 0x00000003061f723e */ /* 0x000fe40004807007 */
[----:B------:R-:W-:Y:S02]  /*7be0*/  F2FP.SATFINITE.E4M3.F32.PACK_AB_MERGE_C R13, R14, R13, RZ ;  /* 0x0000000d0e0d723e */ /* 0x000fe400048070ff */
[----:B------:R-:W-:Y:S01]  /*7bf0*/  F2FP.SATFINITE.E4M3.F32.PACK_AB_MERGE_C R17, R18, R17, RZ ;  /* 0x000000111211723e */ /* 0x000fe200048070ff */
[----:B------:R1:W-:Y:S01]  /*7c00*/  STS.128 [R100+UR49+0x5400], R28 ;  /* 0x0054001c64007988 */ /* 0x0003e20008000c31 */
[----:B------:R-:W-:Y:S02]  /*7c10*/  F2FP.SATFINITE.E4M3.F32.PACK_AB_MERGE_C R14, R22, R21, RZ ;  /* 0x00000015160e723e */ /* 0x000fe400048070ff */
[----:B------:R-:W-:Y:S02]  /*7c20*/  F2FP.SATFINITE.E4M3.F32.PACK_AB_MERGE_C R25, R26, R25, RZ ;  /* 0x000000191a19723e */ /* 0x000fe400048070ff */
[----:B------:R-:W-:Y:S02]  /*7c30*/  F2FP.SATFINITE.E4M3.F32.PACK_AB_MERGE_C R12, R12, R11, R13 ;  /* 0x0000000b0c0c723e */ /* 0x000fe4000480700d */
[----:B------:R-:W-:Y:S02]  /*7c40*/  F2FP.SATFINITE.E4M3.F32.PACK_AB_MERGE_C R13, R16, R15, R17 ;  /* 0x0000000f100d723e */ /* 0x000fe40004807011 */
        /* <DEDUP_REMOVED lines=13> */
[----:B------:R-:W-:Y:S02]  /*7d20*/  UIADD3 UR8, UP0, UPT, UR52, 0x680, URZ ;  /* 0x0000068034087890 */ /* 0x000fe4000ff1e0ff */
[----:B------:R-:W-:Y:S02]  /*7d30*/  UIADD3 UR5, UPT, UPT, UR41, 0x40, URZ ;  /* 0x0000004029057890 */ /* 0x000fe4000fffe0ff */
[----:B------:R-:W-:Y:S02]  /*7d40*/  UIADD3 UR4, UPT, UPT, UR49, 0x5400, URZ ;  /* 0x0000540031047890 */ /* 0x000fe4000fffe0ff */
[----:B------:R-:W-:Y:S01]  /*7d50*/  UIADD3.X UR9, UPT, UPT, URZ, UR53, URZ, UP0, !UPT ;  /* 0x00000035ff097290 */ /* 0x000fe200087fe4ff */
[----:B------:R-:W-:Y:S01]  /*7d60*/  UMOV UR6, UR42 ;  /* 0x0000002a00067c82 */ /* 0x000fe20008000000 */
[----:B------:R-:W-:Y:S07]  /*7d70*/  UMOV UR7, UR36 ;  /* 0x0000002400077c82 */ /* 0x000fee0008000000 */
[----:B------:R2:W-:Y:S01]  /*7d80*/  UTMASTG.3D [UR4], [UR8] ;  /* 0x00000004080073b5 */ /* 0x0005e20008010000 */
[----:B------:R0:W-:Y:S01]  /*7d90*/  UTMACMDFLUSH ;  /* 0x00000000000079b7 */ /* 0x0001e20000000000 */
[----:B--2---:R-:W-:Y:S04]  /*7da0*/  DEPBAR.LE SB0, 0x1 ;  /* 0x000080400000791a */ /* 0x004fe80000000000 */
.L_x_124:
[----:B------:R-:W-:Y:S05]  /*7db0*/  BSYNC.RECONVERGENT B0 ;  /* 0x0000000000007941 */ /* 0x000fea0003800200 */
.L_x_123:
        /* <DEDUP_REMOVED lines=15> */
.L_x_128:
[----:B------:R-:W-:Y:S05]  /*7eb0*/  BSYNC B0 ;  /* 0x0000000000007941 */ /* 0x000fea0003800000 */
.L_x_127:
[----:B------:R-:W-:Y:S01]  /*7ec0*/  ISETP.NE.AND P0, PT, R116, RZ, PT ;  /* 0x000000ff7400720c */ /* 0x000fe20003f05270 */
[----:B------:R-:W-:Y:S11]  /*7ed0*/  VIADD R105, R105, 0x1 ;  /* 0x0000000169697836 */ /* 0x000ff60000000000 */
[----:B------:R-:W-:Y:S01]  /*7ee0*/  @!UPT UIADD3 URZ, UPT, UPT, URZ, URZ, URZ ;  /* 0x000000fffffff290 */ /* 0x000fe2000fffe0ff */
[----:B------:R3:W4:Y:S04]  /*7ef0*/  @P0 LDS.128 R84, [R2+0x410] ;  /* 0x0004100002540984 */ /* 0x0007280000000c00 */
[----:B------:R1:W1:Y:S01]  /*7f00*/  @P0 LDS.128 R80, [R3+UR49+0x400] ;  /* 0x0004003103500984 */ /* 0x0002620008000c00 */
        /* <DEDUP_REMOVED lines=14> */
.L_x_126:
[----:B------:R-:W-:Y:S05]  /*7ff0*/  BSYNC B1 ;  /* 0x0000000000017941 */ /* 0x000fea0003800000 */
.L_x_125:
[----:B------:R-:W-:Y:S05]  /*8000*/  VIADD R0, R48, 0x80 ;  /* 0x0000008030007836 */ /* 0x000fea0000000000 */
[----:B------:R-:W-:Y:S04]  /*8010*/  SHF.R.U32.HI R0, RZ, 0x15, R0 ;  /* 0x00000015ff007819 */ /* 0x000fe80000011600 */
[----:B------:R-:W-:Y:S11]  /*8020*/  LOP3.LUT P0, RZ, R0, 0x3, R101, 0x48, !PT ;  /* 0x0000000300ff7812 */ /* 0x000ff60007804865 */
[----:B------:R-:W-:Y:S02]  /*8030*/  @!UPT UIADD3 URZ, UPT, UPT, URZ, URZ, URZ ;  /* 0x000000fffffff290 */ /* 0x000fe4000fffe0ff */
[----:B------:R-:W-:Y:S05]  /*8040*/  @!P0 BRA `(.L_x_130) ;  /* 0x0000000000408947 */ /* 0x000fea0003800000 */
[----:B------:R-:W2:Y:S01]  /*8050*/  LDCU.64 UR8, c[0x4][0x78] ;  /* 0x01000f00ff0877ac */ /* 0x000ea20008000a00 */
[----:B------:R-:W-:Y:S01]  /*8060*/  MOV R3, 0x0 ;  /* 0x0000000000037802 */ /* 0x000fe20000000f00 */
[----:B-1----:R-:W-:Y:S02]  /*8070*/  HFMA2 R12, -RZ, RZ, 0, 5.9604644775390625e-08 ;  /* 0x00000001ff0c7431 */ /* 0x002fe400000001ff */
[----:B------:R-:W-:Y:S02]  /*8080*/  IMAD.MOV.U32 R8, RZ, RZ, 0x192 ;  /* 0x00000192ff087424 */ /* 0x000fe400078e00ff */
[----:B------:R-:W-:Y:S01]  /*8090*/  IMAD.MOV.U32 R13, RZ, RZ, RZ ;  /* 0x000000ffff0d7224 */ /* 0x000fe200078e00ff */
[----:B------:R-:W1:Y:S01]  /*80a0*/  LDCU.64 UR6, c[0x4][0x80] ;  /* 0x01001000ff0677ac */ /* 0x000e620008000a00 */
[----:B------:R-:W3:Y:S01]  /*80b0*/  LDC.64 R2, c[0x4][R3] ;  /* 0x0100000003027b82 */ /* 0x000ee20000000a00 */
[----:B------:R-:W4:Y:S01]  /*80c0*/  LDCU.64 UR4, c[0x4][0x18] ;  /* 0x01000300ff0477ac */ /* 0x000f220008000a00 */
[----:B--2---:R-:W-:Y:S01]  /*80d0*/  MOV R5, UR9 ;  /* 0x0000000900057c02 */ /* 0x004fe20008000f00 */
[----:B------:R-:W-:Y:S01]  /*80e0*/  IMAD.U32 R4, RZ, RZ, UR8 ;  /* 0x00000008ff047e24 */ /* 0x000fe2000f8e00ff */
[----:B-1----:R-:W-:Y:S01]  /*80f0*/  MOV R7, UR7 ;  /* 0x0000000700077c02 */ /* 0x002fe20008000f00 */
[----:B------:R-:W-:Y:S01]  /*8100*/  IMAD.U32 R6, RZ, RZ, UR6 ;  /* 0x00000006ff067e24 */ /* 0x000fe2000f8e00ff */
[----:B----4-:R-:W-:Y:S01]  /*8110*/  MOV R11, UR5 ;  /* 0x00000005000b7c02 */ /* 0x010fe20008000f00 */
[----:B------:R-:W-:Y:S02]  /*8120*/  IMAD.U32 R10, RZ, RZ, UR4 ;  /* 0x00000004ff0a7e24 */ /* 0x000fe4000f8e00ff */
[----:B------:R-:W-:Y:S07]  /*8130*/  LEPC R20, `(.L_x_130) ;  /* 0x000000001014794e */ /* 0x000fee0000000000 */
[----:B---3--:R-:W-:Y:S05]  /*8140*/  CALL.ABS.NOINC R2 ;  /* 0x0000000002007343 */ /* 0x008fea0003c00000 */
.L_x_130:
        /* <DEDUP_REMOVED lines=148> */
[----:B------:R-:W-:Y:S02]  /*8a90*/  UIADD3 UR8, UP0, UPT, UR52, 0x680, URZ ;  /* 0x0000068034087890 */ /* 0x000fe4000ff1e0ff */
[----:B------:R-:W-:Y:S02]  /*8aa0*/  UIADD3 UR5, UPT, UPT, UR41, 0x80, URZ ;  /* 0x0000008029057890 */ /* 0x000fe4000fffe0ff */
[----:B------:R-:W-:Y:S01]  /*8ab0*/  MOV R109, UR10 ;  /* 0x0000000a006d7c02 */ /* 0x000fe20008000f00 */
[----:B------:R-:W-:Y:S01]  /*8ac0*/  UIADD3.X UR9, UPT, UPT, URZ, UR53, URZ, UP0, !UPT ;  /* 0x00000035ff097290 */ /* 0x000fe200087fe4ff */
[----:B------:R-:W-:Y:S02]  /*8ad0*/  UMOV UR6, UR42 ;  /* 0x0000002a00067c82 */ /* 0x000fe40008000000 */
[----:B------:R-:W-:Y:S01]  /*8ae0*/  R2UR UR4, R109 ;  /* 0x000000006d0472ca */ /* 0x000fe200000e0000 */
[----:B------:R-:W-:Y:S11]  /*8af0*/  UMOV UR7, UR36 ;  /* 0x0000002400077c82 */ /* 0x000ff60008000000 */
[----:B------:R-:W-:Y:S01]  /*8b00*/  @!UPT UIADD3 URZ, UPT, UPT, URZ, URZ, URZ ;  /* 0x000000fffffff290 */ /* 0x000fe2000fffe0ff */
[----:B------:R2:W-:Y:S01]  /*8b10*/  UTMASTG.3D [UR4], [UR8] ;  /* 0x00000004080073b5 */ /* 0x0005e20008010000 */
[----:B------:R0:W-:Y:S01]  /*8b20*/  UTMACMDFLUSH ;  /* 0x00000000000079b7 */ /* 0x0001e20000000000 */
[----:B--2---:R-:W-:Y:S04]  /*8b30*/  DEPBAR.LE SB0, 0x1 ;  /* 0x000080400000791a */ /* 0x004fe80000000000 */
.L_x_132:
[----:B------:R-:W-:Y:S05]  /*8b40*/  BSYNC.RECONVERGENT B0 ;  /* 0x0000000000007941 */ /* 0x000fea0003800200 */
.L_x_131:
        /* <DEDUP_REMOVED lines=15> */
.L_x_136:
[----:B------:R-:W-:Y:S05]  /*8c40*/  BSYNC B0 ;  /* 0x0000000000007941 */ /* 0x000fea0003800000 */
.L_x_135:
        /* <DEDUP_REMOVED lines=19> */
.L_x_134:
[----:B------:R-:W-:Y:S05]  /*8d80*/  BSYNC B1 ;  /* 0x0000000000017941 */ /* 0x000fea0003800000 */
.L_x_133:
        /* <DEDUP_REMOVED lines=21> */
.L_x_138:
[----:B------:R-:W-:Y:S01]  /*8ee0*/  ISETP.NE.AND P0, PT, R110, RZ, PT ;  /* 0x000000ff6e00720c */ /* 0x000fe20003f05270 */
[----:B------:R-:W-:Y:S05]  /*8ef0*/  WARPSYNC.ALL ;  /* 0x0000000000007948 */ /* 0x000fea0003800000 */
[----:B------:R-:W-:Y:S01]  /*8f00*/  R2UR UR4, R48 ;  /* 0x00000000300472ca */ /* 0x000fe200000e0000 */
[----:B------:R-:W-:Y:S01]  /*8f10*/  BSSY.RECONVERGENT B0, `(.L_x_139) ;  /* 0x000009c000007945 */ /* 0x000fe20003800200 */
[-C--:B------:R-:W-:Y:S02]  /*8f20*/  F2FP.F16.E4M3.UNPACK_B R2, R80.reuse ;  /* 0x00000050ff02723e */ /* 0x080fe400020006ff */
[----:B------:R-:W-:Y:S02]  /*8f30*/  F2FP.F16.E4M3.UNPACK_B R80, R80.H1 ;  /* 0x00000050ff50723e */ /* 0x000fe400030006ff */
[-C--:B------:R-:W-:Y:S01]  /*8f40*/  F2FP.F16.E4M3.UNPACK_B R51, R81.reuse ;  /* 0x00000051ff33723e */ /* 0x080fe200020006ff */
[--C-:B------:R-:W-:Y:S01]  /*8f50*/  HADD2.F32 R0, -RZ, R2.reuse.H0_H0 ;  /* 0x20000002ff007230 */ /* 0x100fe20000004100 */
[----:B------:R-:W-:Y:S01]  /*8f60*/  F2FP.F16.E4M3.UNPACK_B R81, R81.H1 ;  /* 0x00000051ff51723e */ /* 0x000fe200030006ff */
[----:B------:R-:W-:Y:S01]  /*8f70*/  HADD2.F32 R2, -RZ, R2.H1_H1 ;  /* 0x30000002ff027230 */ /* 0x000fe20000004100 */
[-C--:B------:R-:W-:Y:S01]  /*8f80*/  F2FP.F16.E4M3.UNPACK_B R55, R82.reuse ;  /* 0x00000052ff37723e */ /* 0x080fe200020006ff */
[--C-:B------:R-:W-:Y:S01]  /*8f90*/  HADD2.F32 R3, -RZ, R80.reuse.H0_H0 ;  /* 0x20000050ff037230 */ /* 0x100fe20000004100 */
[----:B------:R-:W-:Y:S01]  /*8fa0*/  F2FP.F16.E4M3.UNPACK_B R82, R82.H1 ;  /* 0x00000052ff52723e */ /* 0x000fe200030006ff */
[----:B-1----:R-:W-:Y:S01]  /*8fb0*/  LDTM.16dp32bit_t0_t15.x32 R4, tmem[UR4+0xc0] ;  /* 0x0000c004000479ee */ /* 0x002fe20008a80000 */
[----:B------:R-:W1:Y:S01]  /*8fc0*/  LDTM.16dp32bit_t16_t31.x32 R4, tmem[UR4+0xe0] ;  /* 0x0000e004000479ee */ /* 0x000e620008aa0000 */
[----:B------:R-:W-:Y:S01]  /*8fd0*/  NOP ;  /* 0x0000000000007918 */ /* 0x000fe20000000000 */
[--C-:B------:R-:W-:Y:S01]  /*8fe0*/  HADD2.F32 R50, -RZ, R51.reuse.H0_H0 ;  /* 0x20000033ff327230 */ /* 0x100fe20000004100 */
[----:B------:R-:W-:Y:S01]  /*8ff0*/  R2UR UR5, R113 ;  /* 0x00000000710572ca */ /* 0x000fe200000e0000 */
[----:B------:R-:W-:Y:S01]  /*9000*/  HADD2.F32 R51, -RZ, R51.H1_H1 ;  /* 0x30000033ff337230 */ /* 0x000fe20000004100 */
[----:B------:R-:W-:Y:S01]  /*9010*/  F2FP.F16.E4M3.UNPACK_B R59, R83 ;  /* 0x00000053ff3b723e */ /* 0x000fe200020006ff */
[--C-:B------:R-:W-:Y:S01]  /*9020*/  HADD2.F32 R54, -RZ, R55.reuse.H0_H0 ;  /* 0x20000037ff367230 */ /* 0x100fe20000004100 */
[----:B------:R-:W-:Y:S01]  /*9030*/  F2FP.F16.E4M3.UNPACK_B R63, R84 ;  /* 0x00000054ff3f723e */ /* 0x000fe200020006ff */
[----:B------:R-:W-:Y:S01]  /*9040*/  HADD2.F32 R55, -RZ, R55.H1_H1 ;  /* 0x30000037ff377230 */ /* 0x000fe20000004100 */
[----:B------:R-:W-:Y:S01]  /*9050*/  F2FP.F16.E4M3.UNPACK_B R67, R85 ;  /* 0x00000055ff43723e */ /* 0x000fe200020006ff */
[--C-:B------:R-:W-:Y:S01]  /*9060*/  HADD2.F32 R58, -RZ, R59.reuse.H0_H0 ;  /* 0x2000003bff3a7230 */ /* 0x100fe20000004100 */
[----:B------:R-:W-:Y:S01]  /*9070*/  F2FP.F16.E4M3.UNPACK_B R71, R86 ;  /* 0x00000056ff47723e */ /* 0x000fe200020006ff */
[----:B------:R-:W-:Y:S01]  /*9080*/  HADD2.F32 R59, -RZ, R59.H1_H1 ;  /* 0x3000003bff3b7230 */ /* 0x000fe20000004100 */
[----:B------:R-:W-:Y:S01]  /*9090*/  F2FP.F16.E4M3.UNPACK_B R74, R87 ;  /* 0x00000057ff4a723e */ /* 0x000fe200020006ff */
[--C-:B------:R-:W-:Y:S01]  /*90a0*/  HADD2.F32 R62, -RZ, R63.reuse.H0_H0 ;  /* 0x2000003fff3e7230 */ /* 0x100fe20000004100 */
[----:B------:R-:W-:Y:S01]  /*90b0*/  F2FP.F16.E4M3.UNPACK_B R83, R83.H1 ;  /* 0x00000053ff53723e */ /* 0x000fe200030006ff */
[----:B------:R-:W-:Y:S01]  /*90c0*/  UIADD3 UR5, UPT, UPT, UR5, 0x1d0, URZ ;  /* 0x000001d005057890 */ /* 0x000fe2000fffe0ff */
[----:B------:R-:W-:Y:S01]  /*90d0*/  HADD2.F32 R63, -RZ, R63.H1_H1 ;  /* 0x3000003fff3f7230 */ /* 0x000fe20000004100 */
[----:B------:R-:W-:Y:S01]  /*90e0*/  F2FP.F16.E4M3.UNPACK_B R84, R84.H1 ;  /* 0x00000054ff54723e */ /* 0x000fe200030006ff */
[--C-:B------:R-:W-:Y:S01]  /*90f0*/  HADD2.F32 R66, -RZ, R67.reuse.H0_H0 ;  /* 0x20000043ff427230 */ /* 0x100fe20000004100 */
[----:B------:R-:W-:Y:S01]  /*9100*/  UPRMT UR5, UR37, 0x654, UR5 ;  /* 0x0000065425057896 */ /* 0x000fe20008000005 */
[----:B------:R-:W-:Y:S01]  /*9110*/  HADD2.F32 R67, -RZ, R67.H1_H1 ;  /* 0x30000043ff437230 */ /* 0x000fe20000004100 */
[----:B------:R-:W-:Y:S01]  /*9120*/  F2FP.F16.E4M3.UNPACK_B R85, R85.H1 ;  /* 0x00000055ff55723e */ /* 0x000fe200030006ff */
[--C-:B------:R-:W-:Y:S02]  /*9130*/  HADD2.F32 R70, -RZ, R71.reuse.H0_H0 ;  /* 0x20000047ff467230 */ /* 0x100fe40000004100 */
[C---:B-1----:R-:W-:Y:S01]  /*9140*/  FMUL R4, R47.reuse, R4 ;  /* 0x000000042f047220 */ /* 0x042fe20000400000 */
[C---:B------:R-:W-:Y:S01]  /*9150*/  FMUL R5, R47.reuse, R5 ;  /* 0x000000052f057220 */ /* 0x040fe20000400000 */
[C---:B------:R-:W-:Y:S01]  /*9160*/  FMUL R8, R47.reuse, R8 ;  /* 0x000000082f087220 */ /* 0x040fe20000400000 */
[----:B------:R-:W-:Y:S01]  /*9170*/  FMUL R9, R47, R9 ;  /* 0x000000092f097220 */ /* 0x000fe20000400000 */
[C---:B------:R-:W-:Y:S01]  /*9180*/  FFMA R4, R49.reuse, R0, R4 ;  /* 0x0000000031047223 */ /* 0x040fe20000000004 */
[----:B------:R-:W-:Y:S01]  /*9190*/  SYNCS.ARRIVE.TRANS64.RED.A1T0 RZ, [UR5], RZ ;  /* 0x000000ffffff79a7 */ /* 0x000fe20008100405 */
        /* <DEDUP_REMOVED lines=8> */
[----:B------:R-:W-:Y:S02]  /*9220*/  HADD2.F32 R71, -RZ, R71.H1_H1 ;  /* 0x30000047ff477230 */ /* 0x000fe40000004100 */
[C---:B------:R-:W-:Y:S01]  /*9230*/  FMUL R25, R47.reuse, R30 ;  /* 0x0000001e2f197220 */ /* 0x040fe20000400000 */
[C---:B------:R-:W-:Y:S01]  /*9240*/  FMUL R30, R47.reuse, R35 ;  /* 0x000000232f1e7220 */ /* 0x040fe20000400000 */
[----:B------:R-:W-:Y:S02]  /*9250*/  HADD2.F32 R48, -RZ, R80.H1_H1 ;  /* 0x30000050ff307230 */ /* 0x000fe40000004100 */
[C---:B------:R-:W-:Y:S01]  /*9260*/  FMUL R6, R47.reuse, R6 ;  /* 0x000000062f067220 */ /* 0x040fe20000400000 */
[C---:B------:R-:W-:Y:S01]  /*9270*/  FMUL R7, R47.reuse, R7 ;  /* 0x000000072f077220 */ /* 0x040fe20000400000 */
[--C-:B------:R-:W-:Y:S02]  /*9280*/  HADD2.F32 R52, -RZ, R81.reuse.H0_H0 ;  /* 0x20000051ff347230 */ /* 0x100fe40000004100 */
[----:B------:R-:W-:Y:S01]  /*9290*/  FMUL R10, R47, R10 ;  /* 0x0000000a2f0a7220 */ /* 0x000fe20000400000 */
[C---:B------:R-:W-:Y:S01]  /*92a0*/  FFMA R6, R49.reuse, R3, R6 ;  /* 0x0000000331067223 */ /* 0x040fe20000000006 */
[----:B------:R-:W-:Y:S02]  /*92b0*/  HADD2.F32 R53, -RZ, R81.H1_H1 ;  /* 0x30000051ff357230 */ /* 0x000fe40000004100 */
[C---:B------:R-:W-:Y:S01]  /*92c0*/  FFMA R7, R49.reuse, R48, R7 ;  /* 0x0000003031077223 */ /* 0x040fe20000000007 */
[C---:B------:R-:W-:Y:S01]  /*92d0*/  FFMA R8, R49.reuse, R50, R8 ;  /* 0x0000003231087223 */ /* 0x040fe20000000008 */
[C---:B------:R-:W-:Y:S01]  /*92e0*/  FFMA R9, R49.reuse, R51, R9 ;  /* 0x0000003331097223 */ /* 0x040fe20000000009 */
[----:B------:R-:W-:Y:S01]  /*92f0*/  FFMA R10, R49, R52, R10 ;  /* 0x00000034310a7223 */ /* 0x000fe2000000000a */
[--C-:B------:R-:W-:Y:S01]  /*9300*/  HADD2.F32 R48, -RZ, R74.reuse.H0_H0 ;  /* 0x2000004aff307230 */ /* 0x100fe20000004100 */
[----:B------:R-:W-:Y:S01]  /*9310*/  F2FP.SATFINITE.E4M3.F32.PACK_AB_MERGE_C R77, R7, R6, RZ ;  /* 0x00000006074d723e */ /* 0x000fe200048070ff */
[C---:B------:R-:W-:Y:S01]  /*9320*/  FMUL R7, R47.reuse, R24 ;  /* 0x000000182f077220 */ /* 0x040fe20000400000 */
[C---:B------:R-:W-:Y:S01]  /*9330*/  FMUL R24, R47.reuse, R29 ;  /* 0x0000001d2f187220 */ /* 0x040fe20000400000 */
[C---:B------:R-:W-:Y:S01]  /*9340*/  FMUL R29, R47.reuse, R34 ;  /* 0x000000222f1d7220 */ /* 0x040fe20000400000 */
[----:B------:R-:W-:Y:S02]  /*9350*/  HADD2.F32 R74, -RZ, R74.H1_H1 ;  /* 0x3000004aff4a7230 */ /* 0x000fe40000004100 */
[C---:B------:R-:W-:Y:S01]  /*9360*/  FMUL R11, R47.reuse, R11 ;  /* 0x0000000b2f0b7220 */ /* 0x040fe20000400000 */
[--C-:B------:R-:W-:Y:S02]  /*9370*/  HADD2.F32 R56, -RZ, R82.reuse.H0_H0 ;  /* 0x20000052ff387230 */ /* 0x100fe40000004100 */
[----:B------:R-:W-:Y:S01]  /*9380*/  FMUL R14, R47, R14 ;  /* 0x0000000e2f0e7220 */ /* 0x000fe20000400000 */
[----:B------:R-:W-:Y:S02]  /*9390*/  HADD2.F32 R57, -RZ, R82.H1_H1 ;  /* 0x30000052ff397230 */ /* 0x000fe40000004100 */
[C---:B------:R-:W-:Y:S01]  /*93a0*/  FFMA R11, R49.reuse, R53, R11 ;  /* 0x00000035310b7223 */ /* 0x040fe2000000000b */
[----:B------:R-:W-:Y:S01]  /*93b0*/  F2FP.F16.E4M3.UNPACK_B R86, R86.H1 ;  /* 0x00000056ff56723e */ /* 0x000fe200030006ff */
[C---:B------:R-:W-:Y:S01]  /*93c0*/  FFMA R12, R49.reuse, R54, R12 ;  /* 0x00000036310c7223 */ /* 0x040fe2000000000c */
[C---:B------:R-:W-:Y:S01]  /*93d0*/  FFMA R13, R49.reuse, R55, R13 ;  /* 0x00000037310d7223 */ /* 0x040fe2000000000d */
[----:B------:R-:W-:Y:S01]  /*93e0*/  F2FP.F16.E4M3.UNPACK_B R87, R87.H1 ;  /* 0x00000057ff57723e */ /* 0x000fe200030006ff */
[----:B------:R-:W-:Y:S01]  /*93f0*/  FFMA R14, R49, R56, R14 ;  /* 0x00000038310e7223 */ /* 0x000fe2000000000e */
[----:B------:R-:W-:Y:S01]  /*9400*/  F2FP.SATFINITE.E4M3.F32.PACK_AB_MERGE_C R10, R11, R10, RZ ;  /* 0x0000000a0b0a723e */ /* 0x000fe200048070ff */
[C---:B------:R-:W-:Y:S01]  /*9410*/  FMUL R15, R47.reuse, R15 ;  /* 0x0000000f2f0f7220 */ /* 0x040fe20000400000 */
[--C-:B------:R-:W-:Y:S02]  /*9420*/  HADD2.F32 R60, -RZ, R83.reuse.H0_H0 ;  /* 0x20000053ff3c7230 */ /* 0x100fe40000004100 */
[----:B------:R-:W-:Y:S01]  /*9430*/  FMUL R18, R47, R18 ;  /* 0x000000122f127220 */ /* 0x000fe20000400000 */
[----:B------:R-:W-:Y:S02]  /*9440*/  HADD2.F32 R61, -RZ, R83.H1_H1 ;  /* 0x30000053ff3d7230 */ /* 0x000fe40000004100 */
[----:B------:R-:W-:Y:S01]  /*9450*/  FFMA R15, R49, R57, R15 ;  /* 0x00000039310f7223 */ /* 0x000fe2000000000f */
[----:B------:R-:W-:Y:S01]  /*9460*/  IADD3 R45, PT, PT, R45, 0x1, RZ ;  /* 0x000000012d2d7810 */ /* 0x000fe20007ffe0ff */
[C---:B------:R-:W-:Y:S01]  /*9470*/  FFMA R16, R49.reuse, R58, R16 ;  /* 0x0000003a31107223 */ /* 0x040fe20000000010 */
        /* <DEDUP_REMOVED lines=8> */
[C---:B------:R-:W-:Y:S01]  /*9500*/  FFMA R0, R49.reuse, R62, R0 ;  /* 0x0000003e31007223 */ /* 0x040fe20000000000 */
[C---:B------:R-:W-:Y:S01]  /*9510*/  FFMA R2, R49.reuse, R63, R2 ;  /* 0x0000003f31027223 */ /* 0x040fe20000000002 */
[--C-:B------:R-:W-:Y:S02]  /*9520*/  HADD2.F32 R68, -RZ, R85.reuse.H0_H0 ;  /* 0x20000055ff447230 */ /* 0x100fe40000004100 */
[----:B------:R-:W-:Y:S01]  /*9530*/  FFMA R3, R49, R64, R3 ;  /* 0x0000004031037223 */ /* 0x000fe20000000003 */
[----:B------:R-:W-:Y:S02]  /*9540*/  HADD2.F32 R69, -RZ, R85.H1_H1 ;  /* 0x30000055ff457230 */ /* 0x000fe40000004100 */
[C---:B------:R-:W-:Y:S01]  /*9550*/  FMUL R21, R47.reuse, R26 ;  /* 0x0000001a2f157220 */ /* 0x040fe20000400000 */
[----:B------:R-:W-:Y:S01]  /*9560*/  FMUL R22, R47, R27 ;  /* 0x0000001b2f167220 */ /* 0x000fe20000400000 */
[C---:B------:R-:W-:Y:S01]  /*9570*/  FFMA R6, R49.reuse, R65, R6 ;  /* 0x0000004131067223 */ /* 0x040fe20000000006 */
[----:B------:R-:W-:Y:S01]  /*9580*/  FFMA R7, R49, R66, R7 ;  /* 0x0000004231077223 */ /* 0x000fe20000000007 */
[----:B------:R-:W-:Y:S01]  /*9590*/  FMUL R23, R47, R28 ;  /* 0x0000001c2f177220 */ /* 0x000fe20000400000 */
[C---:B------:R-:W-:Y:S01]  /*95a0*/  FFMA R20, R49.reuse, R67, R20 ;  /* 0x0000004331147223 */ /* 0x040fe20000000014 */
[--C-:B------:R-:W-:Y:S02]  /*95b0*/  HADD2.F32 R72, -RZ, R86.reuse.H0_H0 ;  /* 0x20000056ff487230 */ /* 0x100fe40000004100 */
[C---:B------:R-:W-:Y:S01]  /*95c0*/  FFMA R21, R49.reuse, R68, R21 ;  /* 0x0000004431157223 */ /* 0x040fe20000000015 */
[----:B------:R-:W-:Y:S02]  /*95d0*/  HADD2.F32 R73, -RZ, R86.H1_H1 ;  /* 0x30000056ff497230 */ /* 0x000fe40000004100 */
[----:B------:R-:W-:Y:S01]  /*95e0*/  FFMA R22, R49, R69, R22 ;  /* 0x0000004531167223 */ /* 0x000fe20000000016 */
[C---:B------:R-:W-:Y:S01]  /*95f0*/  FMUL R26, R47.reuse, R31 ;  /* 0x0000001f2f1a7220 */ /* 0x040fe20000400000 */
[----:B------:R-:W-:Y:S01]  /*9600*/  FMUL R27, R47, R32 ;  /* 0x000000202f1b7220 */ /* 0x000fe20000400000 */
[----:B------:R-:W-:Y:S01]  /*9610*/  FFMA R23, R49, R70, R23 ;  /* 0x0000004631177223 */ /* 0x000fe20000000017 */
[----:B------:R-:W-:Y:S01]  /*9620*/  FMUL R28, R47, R33 ;  /* 0x000000212f1c7220 */ /* 0x000fe20000400000 */
[C---:B------:R-:W-:Y:S01]  /*9630*/  FFMA R24, R49.reuse, R71, R24 ;  /* 0x0000004731187223 */ /* 0x040fe20000000018 */
[--C-:B------:R-:W-:Y:S02]  /*9640*/  HADD2.F32 R75, -RZ, R87.reuse.H0_H0 ;  /* 0x20000057ff4b7230 */ /* 0x100fe40000004100 */
[C---:B------:R-:W-:Y:S01]  /*9650*/  FFMA R25, R49.reuse, R72, R25 ;  /* 0x0000004831197223 */ /* 0x040fe20000000019 */
[----:B------:R-:W-:Y:S02]  /*9660*/  HADD2.F32 R76, -RZ, R87.H1_H1 ;  /* 0x30000057ff4c7230 */ /* 0x000fe40000004100 */
[----:B------:R-:W-:Y:S01]  /*9670*/  FFMA R26, R49, R73, R26 ;  /* 0x00000049311a7223 */ /* 0x000fe2000000001a */
[----:B------:R-:W-:Y:S01]  /*9680*/  F2FP.SATFINITE.E4M3.F32.PACK_AB_MERGE_C R14, R15, R14, RZ ;  /* 0x0000000e0f0e723e */ /* 0x000fe200048070ff */
[----:B------:R-:W-:Y:S01]  /*9690*/  FFMA R27, R49, R48, R27 ;  /* 0x00000030311b7223 */ /* 0x000fe2000000001b */
[----:B------:R-:W-:Y:S01]  /*96a0*/  F2FP.SATFINITE.E4M3.F32.PACK_AB_MERGE_C R18, R19, R18, RZ ;  /* 0x000000121312723e */ /* 0x000fe200048070ff */
[C---:B------:R-:W-:Y:S01]  /*96b0*/  FFMA R28, R49.reuse, R74, R28 ;  /* 0x0000004a311c7223 */ /* 0x040fe2000000001c */
[C---:B------:R-:W-:Y:S01]  /*96c0*/  FFMA R29, R49.reuse, R75, R29 ;  /* 0x0000004b311d7223 */ /* 0x040fe2000000001d */
[----:B------:R-:W-:Y:S01]  /*96d0*/  FFMA R30, R49, R76, R30 ;  /* 0x0000004c311e7223 */ /* 0x000fe2000000001e */
[----:B------:R-:W-:Y:S02]  /*96e0*/  F2FP.SATFINITE.E4M3.F32.PACK_AB_MERGE_C R32, R5, R4, R77 ;  /* 0x000000040520723e */ /* 0x000fe4000480704d */
[----:B------:R-:W-:Y:S02]  /*96f0*/  F2FP.SATFINITE.E4M3.F32.PACK_AB_MERGE_C R33, R9, R8, R10 ;  /* 0x000000080921723e */ /* 0x000fe4000480700a */
        /* <DEDUP_REMOVED lines=10> */
[----:B------:R-:W-:Y:S05]  /*97a0*/  F2FP.SATFINITE.E4M3.F32.PACK_AB_MERGE_C R7, R28, R27, R29 ;  /* 0x0000001b1c07723e */ /* 0x000fea000480701d */
        /* <DEDUP_REMOVED lines=18> */
.L_x_140:
[----:B------:R-:W-:Y:S05]  /*98d0*/  BSYNC.RECONVERGENT B0 ;  /* 0x0000000000007941 */ /* 0x000fea0003800200 */
.L_x_139:
[----:B------:R-:W-:Y:S01]  /*98e0*/  BAR.SYNC.DEFER_BLOCKING 0x1, 0x80 ;  /* 0x0042000000007b1d */ /* 0x000fe20000010000 */
[----:B------:R-:W-:Y:S01]  /*98f0*/  ISETP.NE.AND P2, PT, R111, RZ, PT ;  /* 0x000000ff6f00720c */ /* 0x000fe20003f45270 */
[----:B------:R-:W-:Y:S01]  /*9900*/  IMAD.IADD R14, R43, 0x1, R94 ;  /* 0x000000012b0e7824 */ /* 0x000fe200078e025e */
[----:B------:R-:W-:Y:S01]  /*9910*/  ISETP.NE.AND P0, PT, R112, 0x2, PT ;  /* 0x000000027000780c */ /* 0x000fe20003f05270 */
[----:B------:R-:W-:Y:S01]  /*9920*/  IMAD.IADD R15, R44, 0x1, R95 ;  /* 0x000000012c0f7824 */ /* 0x000fe200078e025f */
[----:B------:R-:W-:Y:S02]  /*9930*/  ISETP.NE.AND P1, PT, R45, 0x4, PT ;  /* 0x000000042d00780c */ /* 0x000fe40003f25270 */
[----:B------:R-:W-:Y:S02]  /*9940*/  SEL R2, RZ, 0x1, P0 ;  /* 0x00000001ff027807 */ /* 0x000fe40000000000 */
[----:B------:R-:W-:Y:S02]  /*9950*/  SEL R0, RZ, 0x1, P1 ;  /* 0x00000001ff007807 */ /* 0x000fe40000800000 */
[----:B------:R-:W-:Y:S02]  /*9960*/  LOP3.LUT R106, R106, R2, RZ, 0x3c, !PT ;  /* 0x000000026a6a7212 */ /* 0x000fe400078e3cff */
[----:B------:R-:W-:Y:S02]  /*9970*/  LOP3.LUT R107, R107, R0, RZ, 0x3c, !PT ;  /* 0x000000006b6b7212 */ /* 0x000fe400078e3cff */
[----:B------:R-:W-:Y:S02]  /*9980*/  @P2 R2UR UR36, R103 ;  /* 0x00000000672422ca */ /* 0x000fe400000e0000 */
[----:B------:R-:W-:Y:S02]  /*9990*/  SEL R112, R112, RZ, P0 ;  /* 0x000000ff70707207 */ /* 0x000fe40000000000 */
[----:B------:R-:W-:Y:S01]  /*99a0*/  SEL R45, R45, RZ, P1 ;  /* 0x000000ff2d2d7207 */ /* 0x000fe20000800000 */
[----:B------:R-:W-:Y:S10]  /*99b0*/  @P2 BRA `(.L_x_141) ;  /* 0xffffffbc00382947 */ /* 0x000ff4000383ffff */
[----:B------:R-:W-:Y:S05]  /*99c0*/  EXIT ;  /* 0x000000000000794d */ /* 0x000fea0003800000 */
.L_x_20:
[----:B--2---:R2:W1:Y:S02]  /*99d0*/  SYNCS.PHASECHK.TRANS64.TRYWAIT P0, [R2+URZ+0x200], R3 ;  /* 0x00020003020075a7 */ /* 0x00446400080011ff */
[----:B-1----:R-:W-:Y:S05]  /*99e0*/  @!P0 NANOSLEEP.SYNCS 0x989680 ;  /* 0x009896800000895d */ /* 0x002fea0003900000 */
[----:B------:R-:W1:Y:S02]  /*99f0*/  @!P0 SYNCS.PHASECHK.TRANS64 P0, [R2+URZ+0x200], R3 ;  /* 0x00020003020085a7 */ /* 0x000e6400080010ff */
[----:B-1----:R-:W-:Y:S05]  /*9a00*/  @!P0 BRA `(.L_x_20) ;  /* 0xfffffffc00f08947 */ /* 0x002fea000383ffff */
[----:B------:R-:W-:Y:S05]  /*9a10*/  BRA `(.L_x_142) ;  /* 0xffffff7c007c7947 */ /* 0x000fea000383ffff */
.L_x_23:
[----:B-1----:R-:W-:-:S07]  /*9a20*/  MOV R2, UR33 ;  /* 0x0000002100027c02 */ /* 0x002fce0008000f00 */
.L_x_143:
[----:B-1----:R1:W2:Y:S02]  /*9a30*/  SYNCS.PHASECHK.TRANS64.TRYWAIT P0, [R2+URZ+0xa0], R4 ;  /* 0x0000a004020075a7 */ /* 0x0022a400080011ff */
[----:B--2---:R-:W-:Y:S05]  /*9a40*/  @!P0 NANOSLEEP.SYNCS 0x989680 ;  /* 0x009896800000895d */ /* 0x004fea0003900000 */
[----:B------:R-:W2:Y:S02]  /*9a50*/  @!P0 SYNCS.PHASECHK.TRANS64 P0, [R2+URZ+0xa0], R4 ;  /* 0x0000a004020085a7 */ /* 0x000ea400080010ff */
[----:B--2---:R-:W-:Y:S05]  /*9a60*/  @!P0 BRA `(.L_x_143) ;  /* 0xfffffffc00f08947 */ /* 0x004fea000383ffff */
[----:B------:R-:W-:Y:S05]  /*9a70*/  BRA `(.L_x_22) ;  /* 0xffffff7c00cc7947 */ /* 0x000fea000383ffff */
.L_x_29:
[----:B-1----:R-:W-:-:S07]  /*9a80*/  MOV R2, UR17 ;  /* 0x0000001100027c02 */ /* 0x002fce0008000f00 */
.L_x_144:
[----:B-1----:R1:W2:Y:S02]  /*9a90*/  SYNCS.PHASECHK.TRANS64.TRYWAIT P0, [R2+URZ+0xa0], R4 ;  /* 0x0000a004020075a7 */ /* 0x0022a400080011ff */
[----:B--2---:R-:W-:Y:S05]  /*9aa0*/  @!P0 NANOSLEEP.SYNCS 0x989680 ;  /* 0x009896800000895d */ /* 0x004fea0003900000 */
[----:B------:R-:W2:Y:S02]  /*9ab0*/  @!P0 SYNCS.PHASECHK.TRANS64 P0, [R2+URZ+0xa0], R4 ;  /* 0x0000a004020085a7 */ /* 0x000ea400080010ff */
[----:B--2---:R-:W-:Y:S05]  /*9ac0*/  @!P0 BRA `(.L_x_144) ;  /* 0xfffffffc00f08947 */ /* 0x004fea000383ffff */
[----:B------:R-:W-:Y:S05]  /*9ad0*/  BRA `(.L_x_28) ;  /* 0xffffff8000747947 */ /* 0x000fea000383ffff */
.L_x_33:
[----:B-1----:R1:W2:Y:S02]  /*9ae0*/  SYNCS.PHASECHK.TRANS64.TRYWAIT P0, [R2+URZ+0x190], R3 ;  /* 0x00019003020075a7 */ /* 0x0022a400080011ff */
[----:B--2---:R-:W-:Y:S05]  /*9af0*/  @!P0 NANOSLEEP.SYNCS 0x989680 ;  /* 0x009896800000895d */ /* 0x004fea0003900000 */
[----:B------:R-:W2:Y:S02]  /*9b00*/  @!P0 SYNCS.PHASECHK.TRANS64 P0, [R2+URZ+0x190], R3 ;  /* 0x00019003020085a7 */ /* 0x000ea400080010ff */
[----:B--2---:R-:W-:Y:S05]  /*9b10*/  @!P0 BRA `(.L_x_33) ;  /* 0xfffffffc00f08947 */ /* 0x004fea000383ffff */
[----:B------:R-:W-:Y:S05]  /*9b20*/  BRA `(.L_x_145) ;  /* 0xffffff8400047947 */ /* 0x000fea000383ffff */
.L_x_37:
[----:B----4-:R-:W-:-:S07]  /*9b30*/  MOV R0, UR5 ;  /* 0x0000000500007c02 */ /* 0x010fce0008000f00 */
.L_x_146:
[----:B-1----:R1:W2:Y:S02]  /*9b40*/  SYNCS.PHASECHK.TRANS64.TRYWAIT P0, [R0+URZ], R2 ;  /* 0x00000002000075a7 */ /* 0x0022a400080011ff */
[----:B--2---:R-:W-:Y:S05]  /*9b50*/  @!P0 NANOSLEEP.SYNCS 0x989680 ;  /* 0x009896800000895d */ /* 0x004fea0003900000 */
[----:B------:R-:W2:Y:S02]  /*9b60*/  @!P0 SYNCS.PHASECHK.TRANS64 P0, [R0+URZ], R2 ;  /* 0x00000002000085a7 */ /* 0x000ea400080010ff */
[----:B--2---:R-:W-:Y:S05]  /*9b70*/  @!P0 BRA `(.L_x_146) ;  /* 0xfffffffc00f08947 */ /* 0x004fea000383ffff */
[----:B------:R-:W-:Y:S05]  /*9b80*/  BRA `(.L_x_147) ;  /* 0xffffff8800747947 */ /* 0x000fea000383ffff */
.L_x_38:
[----:B----4-:R-:W-:-:S07]  /*9b90*/  MOV R0, UR5 ;  /* 0x0000000500007c02 */ /* 0x010fce0008000f00 */
.L_x_148:
[----:B-1----:R1:W2:Y:S02]  /*9ba0*/  SYNCS.PHASECHK.TRANS64.TRYWAIT P0, [R0+URZ], R3 ;  /* 0x00000003000075a7 */ /* 0x0022a400080011ff */
[----:B--2---:R-:W-:Y:S05]  /*9bb0*/  @!P0 NANOSLEEP.SYNCS 0x989680 ;  /* 0x009896800000895d */ /* 0x004fea0003900000 */
[----:B------:R-:W2:Y:S02]  /*9bc0*/  @!P0 SYNCS.PHASECHK.TRANS64 P0, [R0+URZ], R3 ;  /* 0x00000003000085a7 */ /* 0x000ea400080010ff */
[----:B--2---:R-:W-:Y:S05]  /*9bd0*/  @!P0 BRA `(.L_x_148) ;  /* 0xfffffffc00f08947 */ /* 0x004fea000383ffff */
[----:B------:R-:W-:Y:S05]  /*9be0*/  BRA `(.L_x_149) ;  /* 0xffffff8800807947 */ /* 0x000fea000383ffff */
.L_x_39:
[----:B----4-:R-:W-:-:S07]  /*9bf0*/  MOV R0, UR5 ;  /* 0x0000000500007c02 */ /* 0x010fce0008000f00 */
.L_x_150:
[----:B-1----:R1:W2:Y:S02]  /*9c00*/  SYNCS.PHASECHK.TRANS64.TRYWAIT P0, [R0+URZ], R3 ;  /* 0x00000003000075a7 */ /* 0x0022a400080011ff */
[----:B--2---:R-:W-:Y:S05]  /*9c10*/  @!P0 NANOSLEEP.SYNCS 0x989680 ;  /* 0x009896800000895d */ /* 0x004fea0003900000 */
[----:B------:R-:W2:Y:S02]  /*9c20*/  @!P0 SYNCS.PHASECHK.TRANS64 P0, [R0+URZ], R3 ;  /* 0x00000003000085a7 */ /* 0x000ea400080010ff */
[----:B--2---:R-:W-:Y:S05]  /*9c30*/  @!P0 BRA `(.L_x_150) ;  /* 0xfffffffc00f08947 */ /* 0x004fea000383ffff */
[----:B------:R-:W-:Y:S05]  /*9c40*/  BRA `(.L_x_151) ;  /* 0xffffff88008c7947 */ /* 0x000fea000383ffff */
.L_x_40:
[----:B----4-:R-:W-:-:S07]  /*9c50*/  MOV R0, UR5 ;  /* 0x0000000500007c02 */ /* 0x010fce0008000f00 */
.L_x_152:
[----:B-1----:R1:W2:Y:S02]  /*9c60*/  SYNCS.PHASECHK.TRANS64.TRYWAIT P0, [R0+URZ], R3 ;  /* 0x00000003000075a7 */ /* 0x0022a400080011ff */
[----:B--2---:R-:W-:Y:S05]  /*9c70*/  @!P0 NANOSLEEP.SYNCS 0x989680 ;  /* 0x009896800000895d */ /* 0x004fea0003900000 */
[----:B------:R-:W2:Y:S02]  /*9c80*/  @!P0 SYNCS.PHASECHK.TRANS64 P0, [R0+URZ], R3 ;  /* 0x00000003000085a7 */ /* 0x000ea400080010ff */
[----:B--2---:R-:W-:Y:S05]  /*9c90*/  @!P0 BRA `(.L_x_152) ;  /* 0xfffffffc00f08947 */ /* 0x004fea000383ffff */
[----:B------:R-:W-:Y:S05]  /*9ca0*/  BRA `(.L_x_153) ;  /* 0xffffff8800987947 */ /* 0x000fea000383ffff */
.L_x_41:
[----:B----4-:R-:W-:-:S07]  /*9cb0*/  MOV R0, UR5 ;  /* 0x0000000500007c02 */ /* 0x010fce0008000f00 */
.L_x_154:
[----:B-1----:R1:W2:Y:S02]  /*9cc0*/  SYNCS.PHASECHK.TRANS64.TRYWAIT P0, [R0+URZ], R3 ;  /* 0x00000003000075a7 */ /* 0x0022a400080011ff */
[----:B--2---:R-:W-:Y:S05]  /*9cd0*/  @!P0 NANOSLEEP.SYNCS 0x989680 ;  /* 0x009896800000895d */ /* 0x004fea0003900000 */
[----:B------:R-:W2:Y:S02]  /*9ce0*/  @!P0 SYNCS.PHASECHK.TRANS64 P0, [R0+URZ], R3 ;  /* 0x00000003000085a7 */ /* 0x000ea400080010ff */
[----:B--2---:R-:W-:Y:S05]  /*9cf0*/  @!P0 BRA `(.L_x_154) ;  /* 0xfffffffc00f08947 */ /* 0x004fea000383ffff */
[----:B------:R-:W-:Y:S05]  /*9d00*/  BRA `(.L_x_155) ;  /* 0xffffff8800a47947 */ /* 0x000fea000383ffff */
.L_x_42:
[----:B----4-:R-:W-:-:S07]  /*9d10*/  MOV R0, UR5 ;  /* 0x0000000500007c02 */ /* 0x010fce0008000f00 */
.L_x_156:
[----:B-1----:R1:W2:Y:S02]  /*9d20*/  SYNCS.PHASECHK.TRANS64.TRYWAIT P0, [R0+URZ], R3 ;  /* 0x00000003000075a7 */ /* 0x0022a400080011ff */
[----:B--2---:R-:W-:Y:S05]  /*9d30*/  @!P0 NANOSLEEP.SYNCS 0x989680 ;  /* 0x009896800000895d */ /* 0x004fea0003900000 */
[----:B------:R-:W2:Y:S02]  /*9d40*/  @!P0 SYNCS.PHASECHK.TRANS64 P0, [R0+URZ], R3 ;  /* 0x00000003000085a7 */ /* 0x000ea400080010ff */
[----:B--2---:R-:W-:Y:S05]  /*9d50*/  @!P0 BRA `(.L_x_156) ;  /* 0xfffffffc00f08947 */ /* 0x004fea000383ffff */
[----:B------:R-:W-:Y:S05]  /*9d60*/  BRA `(.L_x_157) ;  /* 0xffffff8800b07947 */ /* 0x000fea000383ffff */
.L_x_43:
[----:B----4-:R-:W-:-:S07]  /*9d70*/  MOV R0, UR5 ;  /* 0x0000000500007c02 */ /* 0x010fce0008000f00 */
.L_x_158:
[----:B-1----:R1:W2:Y:S02]  /*9d80*/  SYNCS.PHASECHK.TRANS64.TRYWAIT P0, [R0+URZ], R3 ;  /* 0x00000003000075a7 */ /* 0x0022a400080011ff */
[----:B--2---:R-:W-:Y:S05]  /*9d90*/  @!P0 NANOSLEEP.SYNCS 0x989680 ;  /* 0x009896800000895d */ /* 0x004fea0003900000 */
[----:B------:R-:W2:Y:S02]  /*9da0*/  @!P0 SYNCS.PHASECHK.TRANS64 P0, [R0+URZ], R3 ;  /* 0x00000003000085a7 */ /* 0x000ea400080010ff */
[----:B--2---:R-:W-:Y:S05]  /*9db0*/  @!P0 BRA `(.L_x_158) ;  /* 0xfffffffc00f08947 */ /* 0x004fea000383ffff */
[----:B------:R-:W-:Y:S05]  /*9dc0*/  BRA `(.L_x_159) ;  /* 0xffffff8800bc7947 */ /* 0x000fea000383ffff */
.L_x_44:
[----:B----4-:R-:W-:-:S07]  /*9dd0*/  MOV R0, UR5 ;  /* 0x0000000500007c02 */ /* 0x010fce0008000f00 */
.L_x_160:
[----:B-1----:R1:W2:Y:S02]  /*9de0*/  SYNCS.PHASECHK.TRANS64.TRYWAIT P0, [R0+URZ], R3 ;  /* 0x00000003000075a7 */ /* 0x0022a400080011ff */
[----:B--2---:R-:W-:Y:S05]  /*9df0*/  @!P0 NANOSLEEP.SYNCS 0x989680 ;  /* 0x009896800000895d */ /* 0x004fea0003900000 */
[----:B------:R-:W2:Y:S02]  /*9e00*/  @!P0 SYNCS.PHASECHK.TRANS64 P0, [R0+URZ], R3 ;  /* 0x00000003000085a7 */ /* 0x000ea400080010ff */
[----:B--2---:R-:W-:Y:S05]  /*9e10*/  @!P0 BRA `(.L_x_160) ;  /* 0xfffffffc00f08947 */ /* 0x004fea000383ffff */
[----:B------:R-:W-:Y:S05]  /*9e20*/  BRA `(.L_x_161) ;  /* 0xffffff8800c87947 */ /* 0x000fea000383ffff */
.L_x_45:
[----:B----4-:R-:W-:-:S07]  /*9e30*/  MOV R0, UR5 ;  /* 0x0000000500007c02 */ /* 0x010fce0008000f00 */
.L_x_162:
[----:B-1----:R1:W2:Y:S02]  /*9e40*/  SYNCS.PHASECHK.TRANS64.TRYWAIT P0, [R0+URZ], R3 ;  /* 0x00000003000075a7 */ /* 0x0022a400080011ff */
[----:B--2---:R-:W-:Y:S05]  /*9e50*/  @!P0 NANOSLEEP.SYNCS 0x989680 ;  /* 0x009896800000895d */ /* 0x004fea0003900000 */
[----:B------:R-:W2:Y:S02]  /*9e60*/  @!P0 SYNCS.PHASECHK.TRANS64 P0, [R0+URZ], R3 ;  /* 0x00000003000085a7 */ /* 0x000ea400080010ff */
[----:B--2---:R-:W-:Y:S05]  /*9e70*/  @!P0 BRA `(.L_x_162) ;  /* 0xfffffffc00f08947 */ /* 0x004fea000383ffff */
[----:B------:R-:W-:Y:S05]  /*9e80*/  BRA `(.L_x_163) ;  /* 0xffffff8800d47947 */ /* 0x000fea000383ffff */
.L_x_46:
[----:B----4-:R-:W-:-:S07]  /*9e90*/  MOV R0, UR5 ;  /* 0x0000000500007c02 */ /* 0x010fce0008000f00 */
.L_x_164:
[----:B-1----:R1:W2:Y:S02]  /*9ea0*/  SYNCS.PHASECHK.TRANS64.TRYWAIT P0, [R0+URZ], R3 ;  /* 0x00000003000075a7 */ /* 0x0022a400080011ff */
[----:B--2---:R-:W-:Y:S05]  /*9eb0*/  @!P0 NANOSLEEP.SYNCS 0x989680 ;  /* 0x009896800000895d */ /* 0x004fea0003900000 */
[----:B------:R-:W2:Y:S02]  /*9ec0*/  @!P0 SYNCS.PHASECHK.TRANS64 P0, [R0+URZ], R3 ;  /* 0x00000003000085a7 */ /* 0x000ea400080010ff */
[----:B--2---:R-:W-:Y:S05]  /*9ed0*/  @!P0 BRA `(.L_x_164) ;  /* 0xfffffffc00f08947 */ /* 0x004fea000383ffff */
[----:B------:R-:W-:Y:S05]  /*9ee0*/  BRA `(.L_x_165) ;  /* 0xffffff8800e07947 */ /* 0x000fea000383ffff */
.L_x_47:
[----:B----4-:R-:W-:-:S07]  /*9ef0*/  MOV R0, UR5 ;  /* 0x0000000500007c02 */ /* 0x010fce0008000f00 */
.L_x_166:
[----:B-1----:R1:W2:Y:S02]  /*9f00*/  SYNCS.PHASECHK.TRANS64.TRYWAIT P0, [R0+URZ], R3 ;  /* 0x00000003000075a7 */ /* 0x0022a400080011ff */
[----:B--2---:R-:W-:Y:S05]  /*9f10*/  @!P0 NANOSLEEP.SYNCS 0x989680 ;  /* 0x009896800000895d */ /* 0x004fea0003900000 */
[----:B------:R-:W2:Y:S02]  /*9f20*/  @!P0 SYNCS.PHASECHK.TRANS64 P0, [R0+URZ], R3 ;  /* 0x00000003000085a7 */ /* 0x000ea400080010ff */
[----:B--2---:R-:W-:Y:S05]  /*9f30*/  @!P0 BRA `(.L_x_166) ;  /* 0xfffffffc00f08947 */ /* 0x004fea000383ffff */
[----:B------:R-:W-:Y:S05]  /*9f40*/  BRA `(.L_x_167) ;  /* 0xffffff8800ec7947 */ /* 0x000fea000383ffff */
.L_x_48:
[----:B----4-:R-:W-:-:S07]  /*9f50*/  MOV R0, UR5 ;  /* 0x0000000500007c02 */ /* 0x010fce0008000f00 */
.L_x_168:
[----:B-1----:R1:W2:Y:S02]  /*9f60*/  SYNCS.PHASECHK.TRANS64.TRYWAIT P0, [R0+URZ], R3 ;  /* 0x00000003000075a7 */ /* 0x0022a400080011ff */
[----:B--2---:R-:W-:Y:S05]  /*9f70*/  @!P0 NANOSLEEP.SYNCS 0x989680 ;  /* 0x009896800000895d */ /* 0x004fea0003900000 */
[----:B------:R-:W2:Y:S02]  /*9f80*/  @!P0 SYNCS.PHASECHK.TRANS64 P0, [R0+URZ], R3 ;  /* 0x00000003000085a7 */ /* 0x000ea400080010ff */
[----:B--2---:R-:W-:Y:S05]  /*9f90*/  @!P0 BRA `(.L_x_168) ;  /* 0xfffffffc00f08947 */ /* 0x004fea000383ffff */
[----:B------:R-:W-:Y:S05]  /*9fa0*/  BRA `(.L_x_169) ;  /* 0xffffff8800f87947 */ /* 0x000fea000383ffff */
.L_x_49:
[----:B----4-:R-:W-:-:S07]  /*9fb0*/  MOV R0, UR5 ;  /* 0x0000000500007c02 */ /* 0x010fce0008000f00 */
.L_x_170:
[----:B-1----:R1:W2:Y:S02]  /*9fc0*/  SYNCS.PHASECHK.TRANS64.TRYWAIT P0, [R0+URZ], R3 ;  /* 0x00000003000075a7 */ /* 0x0022a400080011ff */
[----:B--2---:R-:W-:Y:S05]  /*9fd0*/  @!P0 NANOSLEEP.SYNCS 0x989680 ;  /* 0x009896800000895d */ /* 0x004fea0003900000 */
[----:B------:R-:W2:Y:S02]  /*9fe0*/  @!P0 SYNCS.PHASECHK.TRANS64 P0, [R0+URZ], R3 ;  /* 0x00000003000085a7 */ /* 0x000ea400080010ff */
[----:B--2---:R-:W-:Y:S05]  /*9ff0*/  @!P0 BRA `(.L_x_170) ;  /* 0xfffffffc00f08947 */ /* 0x004fea000383ffff */
[----:B------:R-:W-:Y:S05]  /*a000*/  BRA `(.L_x_171) ;  /* 0xffffff8c00047947 */ /* 0x000fea000383ffff */
.L_x_50:
[----:B----4-:R-:W-:-:S07]  /*a010*/  MOV R0, UR5 ;  /* 0x0000000500007c02 */ /* 0x010fce0008000f00 */
.L_x_172:
[----:B-1----:R1:W2:Y:S02]  /*a020*/  SYNCS.PHASECHK.TRANS64.TRYWAIT P0, [R0+URZ], R3 ;  /* 0x00000003000075a7 */ /* 0x0022a400080011ff */
[----:B--2---:R-:W-:Y:S05]  /*a030*/  @!P0 NANOSLEEP.SYNCS 0x989680 ;  /* 0x009896800000895d */ /* 0x004fea0003900000 */
[----:B------:R-:W2:Y:S02]  /*a040*/  @!P0 SYNCS.PHASECHK.TRANS64 P0, [R0+URZ], R3 ;  /* 0x00000003000085a7 */ /* 0x000ea400080010ff */
[----:B--2---:R-:W-:Y:S05]  /*a050*/  @!P0 BRA `(.L_x_172) ;  /* 0xfffffffc00f08947 */ /* 0x004fea000383ffff */
[----:B------:R-:W-:Y:S05]  /*a060*/  BRA `(.L_x_173) ;  /* 0xffffff8c00107947 */ /* 0x000fea000383ffff */
.L_x_51:
[----:B----4-:R-:W-:-:S07]  /*a070*/  MOV R0, UR5 ;  /* 0x0000000500007c02 */ /* 0x010fce0008000f00 */
.L_x_174:
[----:B-1----:R1:W2:Y:S02]  /*a080*/  SYNCS.PHASECHK.TRANS64.TRYWAIT P0, [R0+URZ], R3 ;  /* 0x00000003000075a7 */ /* 0x0022a400080011ff */
[----:B--2---:R-:W-:Y:S05]  /*a090*/  @!P0 NANOSLEEP.SYNCS 0x989680 ;  /* 0x009896800000895d */ /* 0x004fea0003900000 */
[----:B------:R-:W2:Y:S02]  /*a0a0*/  @!P0 SYNCS.PHASECHK.TRANS64 P0, [R0+URZ], R3 ;  /* 0x00000003000085a7 */ /* 0x000ea400080010ff */
[----:B--2---:R-:W-:Y:S05]  /*a0b0*/  @!P0 BRA `(.L_x_174) ;  /* 0xfffffffc00f08947 */ /* 0x004fea000383ffff */
[----:B------:R-:W-:Y:S05]  /*a0c0*/  BRA `(.L_x_175) ;  /* 0xffffff8c001c7947 */ /* 0x000fea000383ffff */
.L_x_52:
[----:B----4-:R-:W-:-:S07]  /*a0d0*/  MOV R0, UR5 ;  /* 0x0000000500007c02 */ /* 0x010fce0008000f00 */
.L_x_176:
[----:B-1----:R1:W2:Y:S02]  /*a0e0*/  SYNCS.PHASECHK.TRANS64.TRYWAIT P0, [R0+URZ], R3 ;  /* 0x00000003000075a7 */ /* 0x0022a400080011ff */
[----:B--2---:R-:W-:Y:S05]  /*a0f0*/  @!P0 NANOSLEEP.SYNCS 0x989680 ;  /* 0x009896800000895d */ /* 0x004fea0003900000 */
[----:B------:R-:W2:Y:S02]  /*a100*/  @!P0 SYNCS.PHASECHK.TRANS64 P0, [R0+URZ], R3 ;  /* 0x00000003000085a7 */ /* 0x000ea400080010ff */
[----:B--2---:R-:W-:Y:S05]  /*a110*/  @!P0 BRA `(.L_x_176) ;  /* 0xfffffffc00f08947 */ /* 0x004fea000383ffff */
[----:B------:R-:W-:Y:S05]  /*a120*/  BRA `(.L_x_177) ;  /* 0xffffff8c00287947 */ /* 0x000fea000383ffff */
.L_x_53:
[----:B----4-:R-:W-:-:S07]  /*a130*/  MOV R0, UR5 ;  /* 0x0000000500007c02 */ /* 0x010fce0008000f00 */
.L_x_178:
[----:B-1----:R1:W2:Y:S02]  /*a140*/  SYNCS.PHASECHK.TRANS64.TRYWAIT P0, [R0+URZ], R3 ;  /* 0x00000003000075a7 */ /* 0x0022a400080011ff */
[----:B--2---:R-:W-:Y:S05]  /*a150*/  @!P0 NANOSLEEP.SYNCS 0x989680 ;  /* 0x009896800000895d */ /* 0x004fea0003900000 */
[----:B------:R-:W2:Y:S02]  /*a160*/  @!P0 SYNCS.PHASECHK.TRANS64 P0, [R0+URZ], R3 ;  /* 0x00000003000085a7 */ /* 0x000ea400080010ff */
[----:B--2---:R-:W-:Y:S05]  /*a170*/  @!P0 BRA `(.L_x_178) ;  /* 0xfffffffc00f08947 */ /* 0x004fea000383ffff */
[----:B------:R-:W-:Y:S05]  /*a180*/  BRA `(.L_x_179) ;  /* 0xffffff8c00347947 */ /* 0x000fea000383ffff */
.L_x_54:
[----:B----4-:R-:W-:-:S07]  /*a190*/  MOV R0, UR5 ;  /* 0x0000000500007c02 */ /* 0x010fce0008000f00 */
.L_x_180:
[----:B-1----:R1:W2:Y:S02]  /*a1a0*/  SYNCS.PHASECHK.TRANS64.TRYWAIT P0, [R0+URZ], R3 ;  /* 0x00000003000075a7 */ /* 0x0022a400080011ff */
[----:B--2---:R-:W-:Y:S05]  /*a1b0*/  @!P0 NANOSLEEP.SYNCS 0x989680 ;  /* 0x009896800000895d */ /* 0x004fea0003900000 */
[----:B------:R-:W2:Y:S02]  /*a1c0*/  @!P0 SYNCS.PHASECHK.TRANS64 P0, [R0+URZ], R3 ;  /* 0x00000003000085a7 */ /* 0x000ea400080010ff */
[----:B--2---:R-:W-:Y:S05]  /*a1d0*/  @!P0 BRA `(.L_x_180) ;  /* 0xfffffffc00f08947 */ /* 0x004fea000383ffff */
[----:B------:R-:W-:Y:S05]  /*a1e0*/  BRA `(.L_x_181) ;  /* 0xffffff8c00407947 */ /* 0x000fea000383ffff */
.L_x_55:
[----:B----4-:R-:W-:-:S07]  /*a1f0*/  MOV R0, UR5 ;  /* 0x0000000500007c02 */ /* 0x010fce0008000f00 */
.L_x_182:
[----:B-1----:R1:W2:Y:S02]  /*a200*/  SYNCS.PHASECHK.TRANS64.TRYWAIT P0, [R0+URZ], R3 ;  /* 0x00000003000075a7 */ /* 0x0022a400080011ff */
[----:B--2---:R-:W-:Y:S05]  /*a210*/  @!P0 NANOSLEEP.SYNCS 0x989680 ;  /* 0x009896800000895d */ /* 0x004fea0003900000 */
[----:B------:R-:W2:Y:S02]  /*a220*/  @!P0 SYNCS.PHASECHK.TRANS64 P0, [R0+URZ], R3 ;  /* 0x00000003000085a7 */ /* 0x000ea400080010ff */
[----:B--2---:R-:W-:Y:S05]  /*a230*/  @!P0 BRA `(.L_x_182) ;  /* 0xfffffffc00f08947 */ /* 0x004fea000383ffff */
[----:B------:R-:W-:Y:S05]  /*a240*/  BRA `(.L_x_183) ;  /* 0xffffff8c004c7947 */ /* 0x000fea000383ffff */
.L_x_58:
[----:B-1----:R1:W2:Y:S02]  /*a250*/  SYNCS.PHASECHK.TRANS64.TRYWAIT P0, [R0+URZ+0x1f0], R4 ;  /* 0x0001f004000075a7 */ /* 0x0022a400080011ff */
[----:B--2---:R-:W-:Y:S05]  /*a260*/  @!P0 NANOSLEEP.SYNCS 0x989680 ;  /* 0x009896800000895d */ /* 0x004fea0003900000 */
[----:B------:R-:W2:Y:S02]  /*a270*/  @!P0 SYNCS.PHASECHK.TRANS64 P0, [R0+URZ+0x1f0], R4 ;  /* 0x0001f004000085a7 */ /* 0x000ea400080010ff */
[----:B--2---:R-:W-:Y:S05]  /*a280*/  @!P0 BRA `(.L_x_58) ;  /* 0xfffffffc00f08947 */ /* 0x004fea000383ffff */
[----:B------:R-:W-:Y:S05]  /*a290*/  BRA `(.L_x_184) ;  /* 0xffffff8c00a87947 */ /* 0x000fea000383ffff */
.L_x_59:
[----:B------:R-:W-:-:S07]  /*a2a0*/  MOV R0, UR5 ;  /* 0x0000000500007c02 */ /* 0x000fce0008000f00 */
.L_x_185:
[----:B-1----:R1:W2:Y:S02]  /*a2b0*/  SYNCS.PHASECHK.TRANS64.TRYWAIT P0, [R0+URZ+0x1a0], R5 ;  /* 0x0001a005000075a7 */ /* 0x0022a400080011ff */
[----:B--2---:R-:W-:Y:S05]  /*a2c0*/  @!P0 NANOSLEEP.SYNCS 0x989680 ;  /* 0x009896800000895d */ /* 0x004fea0003900000 */
[----:B------:R-:W2:Y:S02]  /*a2d0*/  @!P0 SYNCS.PHASECHK.TRANS64 P0, [R0+URZ+0x1a0], R5 ;  /* 0x0001a005000085a7 */ /* 0x000ea400080010ff */
[----:B--2---:R-:W-:Y:S05]  /*a2e0*/  @!P0 BRA `(.L_x_185) ;  /* 0xfffffffc00f08947 */ /* 0x004fea000383ffff */
[----:B------:R-:W-:Y:S05]  /*a2f0*/  BRA `(.L_x_186) ;  /* 0xffffff8c00b87947 */ /* 0x000fea000383ffff */
.L_x_60:
[----:B-1----:R1:W2:Y:S02]  /*a300*/  SYNCS.PHASECHK.TRANS64.TRYWAIT P1, [R0+URZ+0x190], R4 ;  /* 0x00019004000075a7 */ /* 0x0022a400080211ff */
[----:B--2---:R-:W-:Y:S05]  /*a310*/  @!P1 NANOSLEEP.SYNCS 0x989680 ;  /* 0x009896800000995d */ /* 0x004fea0003900000 */
[----:B------:R-:W2:Y:S02]  /*a320*/  @!P1 SYNCS.PHASECHK.TRANS64 P1, [R0+URZ+0x190], R4 ;  /* 0x00019004000095a7 */ /* 0x000ea400080210ff */
[----:B--2---:R-:W-:Y:S05]  /*a330*/  @!P1 BRA `(.L_x_60) ;  /* 0xfffffffc00f09947 */ /* 0x004fea000383ffff */
[----:B------:R-:W-:Y:S05]  /*a340*/  BRA `(.L_x_187) ;  /* 0xffffff8c00e87947 */ /* 0x000fea000383ffff */
.L_x_63:
[----:B------:R-:W-:-:S07]  /*a350*/  MOV R0, UR5 ;  /* 0x0000000500007c02 */ /* 0x000fce0008000f00 */
.L_x_188:
[----:B-1----:R1:W2:Y:S02]  /*a360*/  SYNCS.PHASECHK.TRANS64.TRYWAIT P0, [R0+URZ+0x1a0], R2 ;  /* 0x0001a002000075a7 */ /* 0x0022a400080011ff */
[----:B--2---:R-:W-:Y:S05]  /*a370*/  @!P0 NANOSLEEP.SYNCS 0x989680 ;  /* 0x009896800000895d */ /* 0x004fea0003900000 */
[----:B------:R-:W2:Y:S02]  /*a380*/  @!P0 SYNCS.PHASECHK.TRANS64 P0, [R0+URZ+0x1a0], R2 ;  /* 0x0001a002000085a7 */ /* 0x000ea400080010ff */
[----:B--2---:R-:W-:Y:S05]  /*a390*/  @!P0 BRA `(.L_x_188) ;  /* 0xfffffffc00f08947 */ /* 0x004fea000383ffff */
[----:B------:R-:W-:Y:S05]  /*a3a0*/  BRA `(.L_x_62) ;  /* 0xffffff90003c7947 */ /* 0x000fea000383ffff */
.L_x_70:
[----:B-1----:R1:W2:Y:S02]  /*a3b0*/  SYNCS.PHASECHK.TRANS64.TRYWAIT P1, [R0+URZ+0x190], R2 ;  /* 0x00019002000075a7 */ /* 0x0022a400080211ff */
[----:B--2---:R-:W-:Y:S05]  /*a3c0*/  @!P1 NANOSLEEP.SYNCS 0x989680 ;  /* 0x009896800000995d */ /* 0x004fea0003900000 */
[----:B------:R-:W2:Y:S02]  /*a3d0*/  @!P1 SYNCS.PHASECHK.TRANS64 P1, [R0+URZ+0x190], R2 ;  /* 0x00019002000095a7 */ /* 0x000ea400080210ff */
[----:B--2---:R-:W-:Y:S05]  /*a3e0*/  @!P1 BRA `(.L_x_70) ;  /* 0xfffffffc00f09947 */ /* 0x004fea000383ffff */
[----:B------:R-:W-:Y:S05]  /*a3f0*/  BRA `(.L_x_189) ;  /* 0xffffff9400907947 */ /* 0x000fea000383ffff */
.L_x_71:
[----:B------:R-:W-:-:S07]  /*a400*/  MOV R2, UR9 ;  /* 0x0000000900027c02 */ /* 0x000fce0008000f00 */
.L_x_190:
[----:B-1----:R1:W2:Y:S02]  /*a410*/  SYNCS.PHASECHK.TRANS64.TRYWAIT P0, [R2+URZ+0x1d0], R0 ;  /* 0x0001d000020075a7 */ /* 0x0022a400080011ff */
[----:B--2---:R-:W-:Y:S05]  /*a420*/  @!P0 NANOSLEEP.SYNCS 0x989680 ;  /* 0x009896800000895d */ /* 0x004fea0003900000 */
[----:B------:R-:W2:Y:S02]  /*a430*/  @!P0 SYNCS.PHASECHK.TRANS64 P0, [R2+URZ+0x1d0], R0 ;  /* 0x0001d000020085a7 */ /* 0x000ea400080010ff */
[----:B--2---:R-:W-:Y:S05]  /*a440*/  @!P0 BRA `(.L_x_190) ;  /* 0xfffffffc00f08947 */ /* 0x004fea000383ffff */
[----:B------:R-:W-:Y:S05]  /*a450*/  BRA `(.L_x_191) ;  /* 0xffffff9400c47947 */ /* 0x000fea000383ffff */
.L_x_74:
[----:B------:R-:W-:Y:S07]  /*a460*/  MOV R0, UR7 ;  /* 0x0000000700007c02 */ /* 0x000fee0008000f00 */
.L_x_192:
[----:B-1----:R1:W2:Y:S02]  /*a470*/  SYNCS.PHASECHK.TRANS64.TRYWAIT P0, [R0+URZ], R2 ;  /* 0x00000002000075a7 */ /* 0x0022a400080011ff */
[----:B--2---:R-:W-:Y:S05]  /*a480*/  @!P0 NANOSLEEP.SYNCS 0x989680 ;  /* 0x009896800000895d */ /* 0x004fea0003900000 */
[----:B------:R-:W2:Y:S02]  /*a490*/  @!P0 SYNCS.PHASECHK.TRANS64 P0, [R0+URZ], R2 ;  /* 0x00000002000085a7 */ /* 0x000ea400080010ff */
[----:B--2---:R-:W-:Y:S05]  /*a4a0*/  @!P0 BRA `(.L_x_192) ;  /* 0xfffffffc00f08947 */ /* 0x004fea000383ffff */
[----:B------:R-:W-:Y:S05]  /*a4b0*/  BRA `(.L_x_73) ;  /* 0xffffff9400fc7947 */ /* 0x000fea000383ffff */
.L_x_77:
[----:B------:R-:W-:-:S07]  /*a4c0*/  MOV R0, UR5 ;  /* 0x0000000500007c02 */ /* 0x000fce0008000f00 */
.L_x_193:
[----:B--2---:R2:W3:Y:S02]  /*a4d0*/  SYNCS.PHASECHK.TRANS64.TRYWAIT P0, [R0+URZ], R2 ;  /* 0x00000002000075a7 */ /* 0x0044e400080011ff */
[----:B---3--:R-:W-:Y:S05]  /*a4e0*/  @!P0 NANOSLEEP.SYNCS 0x989680 ;  /* 0x009896800000895d */ /* 0x008fea0003900000 */
[----:B------:R-:W3:Y:S02]  /*a4f0*/  @!P0 SYNCS.PHASECHK.TRANS64 P0, [R0+URZ], R2 ;  /* 0x00000002000085a7 */ /* 0x000ee400080010ff */
[----:B---3--:R-:W-:Y:S05]  /*a500*/  @!P0 BRA `(.L_x_193) ;  /* 0xfffffffc00f08947 */ /* 0x008fea000383ffff */
[----:B------:R-:W-:Y:S05]  /*a510*/  BRA `(.L_x_194) ;  /* 0xffffff9800a07947 */ /* 0x000fea000383ffff */
.L_x_78:
[----:B------:R-:W-:-:S07]  /*a520*/  MOV R0, UR5 ;  /* 0x0000000500007c02 */ /* 0x000fce0008000f00 */
.L_x_195:
[----:B--2---:R2:W3:Y:S02]  /*a530*/  SYNCS.PHASECHK.TRANS64.TRYWAIT P0, [R0+URZ], R3 ;  /* 0x00000003000075a7 */ /* 0x0044e400080011ff */
[----:B---3--:R-:W-:Y:S05]  /*a540*/  @!P0 NANOSLEEP.SYNCS 0x989680 ;  /* 0x009896800000895d */ /* 0x008fea0003900000 */
[----:B------:R-:W3:Y:S02]  /*a550*/  @!P0 SYNCS.PHASECHK.TRANS64 P0, [R0+URZ], R3 ;  /* 0x00000003000085a7 */ /* 0x000ee400080010ff */
[----:B---3--:R-:W-:Y:S05]  /*a560*/  @!P0 BRA `(.L_x_195) ;  /* 0xfffffffc00f08947 */ /* 0x008fea000383ffff */
[----:B------:R-:W-:Y:S05]  /*a570*/  BRA `(.L_x_196) ;  /* 0xffffff9800ac7947 */ /* 0x000fea000383ffff */
.L_x_79:
[----:B------:R-:W-:-:S07]  /*a580*/  MOV R0, UR5 ;  /* 0x0000000500007c02 */ /* 0x000fce0008000f00 */
.L_x_197:
[----:B--2---:R2:W3:Y:S02]  /*a590*/  SYNCS.PHASECHK.TRANS64.TRYWAIT P0, [R0+URZ], R3 ;  /* 0x00000003000075a7 */ /* 0x0044e400080011ff */
[----:B---3--:R-:W-:Y:S05]  /*a5a0*/  @!P0 NANOSLEEP.SYNCS 0x989680 ;  /* 0x009896800000895d */ /* 0x008fea0003900000 */
[----:B------:R-:W3:Y:S02]  /*a5b0*/  @!P0 SYNCS.PHASECHK.TRANS64 P0, [R0+URZ], R3 ;  /* 0x00000003000085a7 */ /* 0x000ee400080010ff */
[----:B---3--:R-:W-:Y:S05]  /*a5c0*/  @!P0 BRA `(.L_x_197) ;  /* 0xfffffffc00f08947 */ /* 0x008fea000383ffff */
[----:B------:R-:W-:Y:S05]  /*a5d0*/  BRA `(.L_x_198) ;  /* 0xffffff9800b87947 */ /* 0x000fea000383ffff */
.L_x_80:
[----:B--2---:R-:W-:-:S07]  /*a5e0*/  MOV R0, UR7 ;  /* 0x0000000700007c02 */ /* 0x004fce0008000f00 */
.L_x_199:
[----:B--2---:R2:W3:Y:S02]  /*a5f0*/  SYNCS.PHASECHK.TRANS64.TRYWAIT P0, [R0+URZ], R2 ;  /* 0x00000002000075a7 */ /* 0x0044e400080011ff */
[----:B---3--:R-:W-:Y:S05]  /*a600*/  @!P0 NANOSLEEP.SYNCS 0x989680 ;  /* 0x009896800000895d */ /* 0x008fea0003900000 */
[----:B------:R-:W3:Y:S02]  /*a610*/  @!P0 SYNCS.PHASECHK.TRANS64 P0, [R0+URZ], R2 ;  /* 0x00000002000085a7 */ /* 0x000ee400080010ff */
[----:B---3--:R-:W-:Y:S05]  /*a620*/  @!P0 BRA `(.L_x_199) ;  /* 0xfffffffc00f08947 */ /* 0x008fea000383ffff */
[----:B------:R-:W-:Y:S05]  /*a630*/  BRA `(.L_x_200) ;  /* 0xffffff9800c47947 */ /* 0x000fea000383ffff */
.L_x_85:
[----:B--2---:R2:W3:Y:S02]  /*a640*/  SYNCS.PHASECHK.TRANS64.TRYWAIT P0, [R0+URZ+0x190], R2 ;  /* 0x00019002000075a7 */ /* 0x0044e400080011ff */
[----:B---3--:R-:W-:Y:S05]  /*a650*/  @!P0 NANOSLEEP.SYNCS 0x989680 ;  /* 0x009896800000895d */ /* 0x008fea0003900000 */
[----:B------:R-:W3:Y:S02]  /*a660*/  @!P0 SYNCS.PHASECHK.TRANS64 P0, [R0+URZ+0x190], R2 ;  /* 0x00019002000085a7 */ /* 0x000ee400080010ff */
[----:B---3--:R-:W-:Y:S05]  /*a670*/  @!P0 BRA `(.L_x_85) ;  /* 0xfffffffc00f08947 */ /* 0x008fea000383ffff */
[----:B------:R-:W-:Y:S05]  /*a680*/  BRA `(.L_x_201) ;  /* 0xffffff9c00d07947 */ /* 0x000fea000383ffff */
.L_x_88:
[----:B------:R-:W-:Y:S07]  /*a690*/  MOV R0, UR7 ;  /* 0x0000000700007c02 */ /* 0x000fee0008000f00 */
.L_x_202:
[----:B--2---:R2:W3:Y:S02]  /*a6a0*/  SYNCS.PHASECHK.TRANS64.TRYWAIT P0, [R0+URZ+0x188], R2 ;  /* 0x00018802000075a7 */ /* 0x0044e400080011ff */
[----:B---3--:R-:W-:Y:S05]  /*a6b0*/  @!P0 NANOSLEEP.SYNCS 0x989680 ;  /* 0x009896800000895d */ /* 0x008fea0003900000 */
[----:B------:R-:W3:Y:S02]  /*a6c0*/  @!P0 SYNCS.PHASECHK.TRANS64 P0, [R0+URZ+0x188], R2 ;  /* 0x00018802000085a7 */ /* 0x000ee400080010ff */
[----:B---3--:R-:W-:Y:S05]  /*a6d0*/  @!P0 BRA `(.L_x_202) ;  /* 0xfffffffc00f08947 */ /* 0x008fea000383ffff */
[----:B------:R-:W-:Y:S05]  /*a6e0*/  BRA `(.L_x_87) ;  /* 0xffffffa000b07947 */ /* 0x000fea000383ffff */
.L_x_91:
[----:B------:R-:W-:Y:S07]  /*a6f0*/  MOV R0, UR7 ;  /* 0x0000000700007c02 */ /* 0x000fee0008000f00 */
.L_x_203:
[----:B-1----:R1:W2:Y:S02]  /*a700*/  SYNCS.PHASECHK.TRANS64.TRYWAIT P0, [R0+URZ+0x160], R14 ;  /* 0x0001600e000075a7 */ /* 0x0022a400080011ff */
[----:B--2---:R-:W-:Y:S05]  /*a710*/  @!P0 NANOSLEEP.SYNCS 0x989680 ;  /* 0x009896800000895d */ /* 0x004fea0003900000 */
[----:B------:R-:W2:Y:S02]  /*a720*/  @!P0 SYNCS.PHASECHK.TRANS64 P0, [R0+URZ+0x160], R14 ;  /* 0x0001600e000085a7 */ /* 0x000ea400080010ff */
[----:B--2---:R-:W-:Y:S05]  /*a730*/  @!P0 BRA `(.L_x_203) ;  /* 0xfffffffc00f08947 */ /* 0x004fea000383ffff */
[----:B------:R-:W-:Y:S05]  /*a740*/  BRA `(.L_x_204) ;  /* 0xffffffa400287947 */ /* 0x000fea000383ffff */
.L_x_92:
[----:B------:R-:W-:Y:S07]  /*a750*/  MOV R0, UR7 ;  /* 0x0000000700007c02 */ /* 0x000fee0008000f00 */
.L_x_205:
[----:B-1----:R1:W2:Y:S02]  /*a760*/  SYNCS.PHASECHK.TRANS64.TRYWAIT P0, [R0+URZ+0x168], R14 ;  /* 0x0001680e000075a7 */ /* 0x0022a400080011ff */
[----:B--2---:R-:W-:Y:S05]  /*a770*/  @!P0 NANOSLEEP.SYNCS 0x989680 ;  /* 0x009896800000895d */ /* 0x004fea0003900000 */
[----:B------:R-:W2:Y:S02]  /*a780*/  @!P0 SYNCS.PHASECHK.TRANS64 P0, [R0+URZ+0x168], R14 ;  /* 0x0001680e000085a7 */ /* 0x000ea400080010ff */
[----:B--2---:R-:W-:Y:S05]  /*a790*/  @!P0 BRA `(.L_x_205) ;  /* 0xfffffffc00f08947 */ /* 0x004fea000383ffff */
[----:B------:R-:W-:Y:S05]  /*a7a0*/  BRA `(.L_x_206) ;  /* 0xffffffa400607947 */ /* 0x000fea000383ffff */
.L_x_93:
[----:B------:R-:W-:Y:S07]  /*a7b0*/  MOV R0, UR7 ;  /* 0x0000000700007c02 */ /* 0x000fee0008000f00 */
.L_x_207:
[----:B-1----:R1:W2:Y:S02]  /*a7c0*/  SYNCS.PHASECHK.TRANS64.TRYWAIT P0, [R0+URZ+0x170], R14 ;  /* 0x0001700e000075a7 */ /* 0x0022a400080011ff */
[----:B--2---:R-:W-:Y:S05]  /*a7d0*/  @!P0 NANOSLEEP.SYNCS 0x989680 ;  /* 0x009896800000895d */ /* 0x004fea0003900000 */
[----:B------:R-:W2:Y:S02]  /*a7e0*/  @!P0 SYNCS.PHASECHK.TRANS64 P0, [R0+URZ+0x170], R14 ;  /* 0x0001700e000085a7 */ /* 0x000ea400080010ff */
[----:B--2---:R-:W-:Y:S05]  /*a7f0*/  @!P0 BRA `(.L_x_207) ;  /* 0xfffffffc00f08947 */ /* 0x004fea000383ffff */
[----:B------:R-:W-:Y:S05]  /*a800*/  BRA `(.L_x_208) ;  /* 0xffffffa400a47947 */ /* 0x000fea000383ffff */
.L_x_94:
[----:B------:R-:W-:Y:S07]  /*a810*/  MOV R0, UR7 ;  /* 0x0000000700007c02 */ /* 0x000fee0008000f00 */
.L_x_209:
[----:B-1----:R1:W2:Y:S02]  /*a820*/  SYNCS.PHASECHK.TRANS64.TRYWAIT P0, [R0+URZ+0x178], R14 ;  /* 0x0001780e000075a7 */ /* 0x0022a400080011ff */
[----:B--2---:R-:W-:Y:S05]  /*a830*/  @!P0 NANOSLEEP.SYNCS 0x989680 ;  /* 0x009896800000895d */ /* 0x004fea0003900000 */
[----:B------:R-:W2:Y:S02]  /*a840*/  @!P0 SYNCS.PHASECHK.TRANS64 P0, [R0+URZ+0x178], R14 ;  /* 0x0001780e000085a7 */ /* 0x000ea400080010ff */
[----:B--2---:R-:W-:Y:S05]  /*a850*/  @!P0 BRA `(.L_x_209) ;  /* 0xfffffffc00f08947 */ /* 0x004fea000383ffff */
[----:B------:R-:W-:Y:S05]  /*a860*/  BRA `(.L_x_210) ;  /* 0xffffffa800287947 */ /* 0x000fea000383ffff */
.L_x_96:
[----:B------:R-:W-:-:S07]  /*a870*/  MOV R0, UR7 ;  /* 0x0000000700007c02 */ /* 0x000fce0008000f00 */
.L_x_211:
[----:B-1----:R1:W3:Y:S02]  /*a880*/  SYNCS.PHASECHK.TRANS64.TRYWAIT P0, [R0+URZ+0x160], R2 ;  /* 0x00016002000075a7 */ /* 0x0022e400080011ff */
[----:B---3--:R-:W-:Y:S05]  /*a890*/  @!P0 NANOSLEEP.SYNCS 0x989680 ;  /* 0x009896800000895d */ /* 0x008fea0003900000 */
[----:B------:R-:W3:Y:S02]  /*a8a0*/  @!P0 SYNCS.PHASECHK.TRANS64 P0, [R0+URZ+0x160], R2 ;  /* 0x00016002000085a7 */ /* 0x000ee400080010ff */
[----:B---3--:R-:W-:Y:S05]  /*a8b0*/  @!P0 BRA `(.L_x_211) ;  /* 0xfffffffc00f08947 */ /* 0x008fea000383ffff */
[----:B------:R-:W-:Y:S05]  /*a8c0*/  BRA `(.L_x_212) ;  /* 0xffffffa800987947 */ /* 0x000fea000383ffff */
.L_x_97:
[----:B-1----:R-:W-:-:S07]  /*a8d0*/  MOV R0, UR7 ;  /* 0x0000000700007c02 */ /* 0x002fce0008000f00 */
.L_x_213:
[----:B-1----:R1:W3:Y:S02]  /*a8e0*/  SYNCS.PHASECHK.TRANS64.TRYWAIT P0, [R0+URZ+0x168], R2 ;  /* 0x00016802000075a7 */ /* 0x0022e400080011ff */
[----:B---3--:R-:W-:Y:S05]  /*a8f0*/  @!P0 NANOSLEEP.SYNCS 0x989680 ;  /* 0x009896800000895d */ /* 0x008fea0003900000 */
[----:B------:R-:W3:Y:S02]  /*a900*/  @!P0 SYNCS.PHASECHK.TRANS64 P0, [R0+URZ+0x168], R2 ;  /* 0x00016802000085a7 */ /* 0x000ee400080010ff */
[----:B---3--:R-:W-:Y:S05]  /*a910*/  @!P0 BRA `(.L_x_213) ;  /* 0xfffffffc00f08947 */ /* 0x008fea000383ffff */
[----:B------:R-:W-:Y:S05]  /*a920*/  BRA `(.L_x_214) ;  /* 0xffffffa800887947 */ /* 0x000fea000383ffff */
.L_x_98:
[----:B-1----:R-:W-:-:S07]  /*a930*/  MOV R0, UR7 ;  /* 0x0000000700007c02 */ /* 0x002fce0008000f00 */
.L_x_215:
[----:B-1----:R1:W3:Y:S02]  /*a940*/  SYNCS.PHASECHK.TRANS64.TRYWAIT P0, [R0+URZ+0x170], R2 ;  /* 0x00017002000075a7 */ /* 0x0022e400080011ff */
[----:B---3--:R-:W-:Y:S05]  /*a950*/  @!P0 NANOSLEEP.SYNCS 0x989680 ;  /* 0x009896800000895d */ /* 0x008fea0003900000 */
[----:B------:R-:W3:Y:S02]  /*a960*/  @!P0 SYNCS.PHASECHK.TRANS64 P0, [R0+URZ+0x170], R2 ;  /* 0x00017002000085a7 */ /* 0x000ee400080010ff */
[----:B---3--:R-:W-:Y:S05]  /*a970*/  @!P0 BRA `(.L_x_215) ;  /* 0xfffffffc00f08947 */ /* 0x008fea000383ffff */
[----:B------:R-:W-:Y:S05]  /*a980*/  BRA `(.L_x_216) ;  /* 0xffffffa800787947 */ /* 0x000fea000383ffff */
.L_x_100:
[----:B--2---:R2:W4:Y:S02]  /*a990*/  SYNCS.PHASECHK.TRANS64.TRYWAIT P0, [R0+URZ+0x190], R2 ;  /* 0x00019002000075a7 */ /* 0x00452400080011ff */
[----:B----4-:R-:W-:Y:S05]  /*a9a0*/  @!P0 NANOSLEEP.SYNCS 0x989680 ;  /* 0x009896800000895d */ /* 0x010fea0003900000 */
[----:B------:R-:W4:Y:S02]  /*a9b0*/  @!P0 SYNCS.PHASECHK.TRANS64 P0, [R0+URZ+0x190], R2 ;  /* 0x00019002000085a7 */ /* 0x000f2400080010ff */
[----:B----4-:R-:W-:Y:S05]  /*a9c0*/  @!P0 BRA `(.L_x_100) ;  /* 0xfffffffc00f08947 */ /* 0x010fea000383ffff */
[----:B------:R-:W-:Y:S05]  /*a9d0*/  BRA `(.L_x_217) ;  /* 0xffffffac00447947 */ /* 0x000fea000383ffff */
.L_x_111:
[----:B-1----:R1:W3:Y:S02]  /*a9e0*/  SYNCS.PHASECHK.TRANS64.TRYWAIT P1, [R2+URZ+0x140], R0 ;  /* 0x00014000020075a7 */ /* 0x0022e400080211ff */
[----:B---3--:R-:W-:Y:S05]  /*a9f0*/  @!P1 NANOSLEEP.SYNCS 0x989680 ;  /* 0x009896800000995d */ /* 0x008fea0003900000 */
[----:B------:R-:W3:Y:S02]  /*aa00*/  @!P1 SYNCS.PHASECHK.TRANS64 P1, [R2+URZ+0x140], R0 ;  /* 0x00014000020095a7 */ /* 0x000ee400080210ff */
[----:B---3--:R-:W-:Y:S05]  /*aa10*/  @!P1 BRA `(.L_x_111) ;  /* 0xfffffffc00f09947 */ /* 0x008fea000383ffff */
[----:B------:R-:W-:Y:S05]  /*aa20*/  BRA `(.L_x_110) ;  /* 0xffffffb8005c7947 */ /* 0x000fea000383ffff */
.L_x_113:
[----:B-1----:R1:W2:Y:S02]  /*aa30*/  SYNCS.PHASECHK.TRANS64.TRYWAIT P0, [R113+URZ+0x1b0], R3 ;  /* 0x0001b003710075a7 */ /* 0x0022a400080011ff */
[----:B--2---:R-:W-:Y:S05]  /*aa40*/  @!P0 NANOSLEEP.SYNCS 0x989680 ;  /* 0x009896800000895d */ /* 0x004fea0003900000 */
[----:B------:R-:W2:Y:S02]  /*aa50*/  @!P0 SYNCS.PHASECHK.TRANS64 P0, [R113+URZ+0x1b0], R3 ;  /* 0x0001b003710085a7 */ /* 0x000ea400080010ff */
[----:B--2---:R-:W-:Y:S05]  /*aa60*/  @!P0 BRA `(.L_x_113) ;  /* 0xfffffffc00f08947 */ /* 0x004fea000383ffff */
[----:B------:R-:W-:Y:S05]  /*aa70*/  BRA `(.L_x_112) ;  /* 0xffffffb800b07947 */ /* 0x000fea000383ffff */
.L_x_121:
[----:B--2---:R2:W3:Y:S02]  /*aa80*/  SYNCS.PHASECHK.TRANS64.TRYWAIT P0, [R0+URZ+0x140], R3 ;  /* 0x00014003000075a7 */ /* 0x0044e400080011ff */
[----:B---3--:R-:W-:Y:S05]  /*aa90*/  @!P0 NANOSLEEP.SYNCS 0x989680 ;  /* 0x009896800000895d */ /* 0x008fea0003900000 */
[----:B------:R-:W3:Y:S02]  /*aaa0*/  @!P0 SYNCS.PHASECHK.TRANS64 P0, [R0+URZ+0x140], R3 ;  /* 0x00014003000085a7 */ /* 0x000ee400080010ff */
[----:B---3--:R-:W-:Y:S05]  /*aab0*/  @!P0 BRA `(.L_x_121) ;  /* 0xfffffffc00f08947 */ /* 0x008fea000383ffff */
[----:B------:R-:W-:Y:S05]  /*aac0*/  BRA `(.L_x_120) ;  /* 0xffffffc400a07947 */ /* 0x000fea000383ffff */
.L_x_129:
[----:B--2---:R2:W3:Y:S02]  /*aad0*/  SYNCS.PHASECHK.TRANS64.TRYWAIT P0, [R0+URZ+0x140], R4 ;  /* 0x00014004000075a7 */ /* 0x0044e400080011ff */
[----:B---3--:R-:W-:Y:S05]  /*aae0*/  @!P0 NANOSLEEP.SYNCS 0x989680 ;  /* 0x009896800000895d */ /* 0x008fea0003900000 */
[----:B------:R-:W3:Y:S02]  /*aaf0*/  @!P0 SYNCS.PHASECHK.TRANS64 P0, [R0+URZ+0x140], R4 ;  /* 0x00014004000085a7 */ /* 0x000ee400080010ff */
[----:B---3--:R-:W-:Y:S05]  /*ab00*/  @!P0 BRA `(.L_x_129) ;  /* 0xfffffffc00f08947 */ /* 0x008fea000383ffff */
[----:B------:R-:W-:Y:S05]  /*ab10*/  BRA `(.L_x_128) ;  /* 0xffffffd000e47947 */ /* 0x000fea000383ffff */
.L_x_137:
[----:B--2---:R2:W3:Y:S02]  /*ab20*/  SYNCS.PHASECHK.TRANS64.TRYWAIT P0, [R0+URZ+0x140], R4 ;  /* 0x00014004000075a7 */ /* 0x0044e400080011ff */
[----:B---3--:R-:W-:Y:S05]  /*ab30*/  @!P0 NANOSLEEP.SYNCS 0x989680 ;  /* 0x009896800000895d */ /* 0x008fea0003900000 */
[----:B------:R-:W3:Y:S02]  /*ab40*/  @!P0 SYNCS.PHASECHK.TRANS64 P0, [R0+URZ+0x140], R4 ;  /* 0x00014004000085a7 */ /* 0x000ee400080010ff */
[----:B---3--:R-:W-:Y:S05]  /*ab50*/  @!P0 BRA `(.L_x_137) ;  /* 0xfffffffc00f08947 */ /* 0x008fea000383ffff */
[----:B------:R-:W-:Y:S05]  /*ab60*/  BRA `(.L_x_136) ;  /* 0xffffffe000347947 */ /* 0x000fea000383ffff */
        .weak           $__internal_0_$__cuda_sm10x_tcgen05_guardrail_trap_col_being_dealloced_not_returned_by_alloc
        .type           $__internal_0_$__cuda_sm10x_tcgen05_guardrail_trap_col_being_dealloced_not_returned_by_alloc,@function
        .size           $__internal_0_$__cuda_sm10x_tcgen05_guardrail_trap_col_being_dealloced_not_returned_by_alloc,($__internal_1_$__cuda_sm10x_tcgen05_guardrail_trap_phase_invalid_during_alloc - $__internal_0_$__cuda_sm10x_tcgen05_guardrail_trap_col_being_dealloced_not_returned_by_alloc)
$__internal_0_$__cuda_sm10x_tcgen05_guardrail_trap_col_being_dealloced_not_returned_by_alloc:
[----:B------:R-:W-:Y:S05]  /*ab70*/  BPT.TRAP 0x1 ;  /* 0x000000040000795c */ /* 0x000fea0000300000 */
[----:B------:R-:W-:-:S04]  /*ab80*/  HFMA2 R3, -RZ, RZ, 0, 0 ;  /* 0x00000000ff037431 */ /* 0x000fc800000001ff */
[----:B------:R-:W-:Y:S05]  /*ab90*/  RET.REL.NODEC R2 `(_ZN7cutlass13device_kernelINS_4gemm6kernel13GemmUniversalIN4cute5tupleIJiiiiEEENS1_10collective13CollectiveMmaINS1_35MainloopSm100TmaUmmaWarpSpecializedILi20ELi2ELi4ENS5_IJNS4_1CILi1EEESB_SB_EEEEENS5_IJNSA_ILi64EEENSA_ILi256EEENSA_ILi32EEEEEENS_12float_e4m3_tENS5_IJSB_llEEESI_NS5_IJlSB_lEEENS4_8TiledMMAINS4_8MMA_AtomIJNS4_10MMA_TraitsINS4_19SM100_MMA_F8F6F4_SSEJSI_SI_fSE_SF_NS4_17integral_constantINS4_4UMMA5MajorELSR_1EEENSP_ISR_LSR_0EEENSP_INSQ_7ScaleInELSU_0EEESV_EEEEEENS4_6LayoutISC_NS5_IJNSA_ILi0EEESZ_SZ_EEEEENS5_IJNS4_10UnderscoreES12_S12_EEEEENS4_13SM90_TMA_LOADENS4_14ComposedLayoutINS4_7SwizzleILi2ELi4ELi3EEENS4_18smem_ptr_flag_bitsILi8EEENSY_INS5_IJSE_NSA_ILi8EEEEEENS5_IJSB_SE_EEEEEEEvNS4_8identityES15_NS16_INS17_ILi1ELi4ELi3EEES1A_NSY_INS5_IJS1B_SG_EEENS5_IJSG_SB_EEEEEEEvS1G_EENS_8epilogue10collective18CollectiveEpilogueINS1N_23Sm100TmaWarpSpecializedILi4ELi2ELi32ELb0ELb0EEEJSH_NS5_IJNSY_ISE_SB_EES1S_EEESI_SK_SI_SK_NS1N_6fusion15FusionCallbacksIS1R_NS1U_17LinearCombinationISI_fSI_fLNS_15FloatRoundStyleE2EEESH_S1T_JEEENS4_5SM1004TMEM4LOAD26SM100_TMEM_LOAD_16dp32b32xES15_NS16_IS18_S1A_NSY_INS5_IJS1B_SE_EEENS5_IJSE_SB_EEEEEEENS4_39AutoVectorizingCopyWithAssumedAlignmentILi128EEENS4_14SM90_TMA_STOREES27_S29_S29_EEEvvEEEEvNT_6ParamsE) ;  /* 0xffffff5402187950 */ /* 0x000fea0003c3ffff */
        .weak           $__internal_1_$__cuda_sm10x_tcgen05_guardrail_trap_phase_invalid_during_alloc
        .type           $__internal_1_$__cuda_sm10x_tcgen05_guardrail_trap_phase_invalid_during_alloc,@function
        .size           $__internal_1_$__cuda_sm10x_tcgen05_guardrail_trap_phase_invalid_during_alloc,($__internal_2_$__cuda_sm10x_tcgen05_guardrail_trap_unallocated_columns_being_dealloced - $__internal_1_$__cuda_sm10x_tcgen05_guardrail_trap_phase_invalid_during_alloc)
$__internal_1_$__cuda_sm10x_tcgen05_guardrail_trap_phase_invalid_during_alloc:
[----:B------:R-:W-:Y:S05]  /*aba0*/  BPT.TRAP 0x1 ;  /* 0x000000040000795c */ /* 0x000fea0000300000 */
[----:B------:R-:W-:-:S04]  /*abb0*/  MOV R3, 0x0 ;  /* 0x0000000000037802 */ /* 0x000fc80000000f00 */
[----:B------:R-:W-:Y:S05]  /*abc0*/  RET.REL.NODEC R2 `(_ZN7cutlass13device_kernelINS_4gemm6kernel13GemmUniversalIN4cute5tupleIJiiiiEEENS1_10collective13CollectiveMmaINS1_35MainloopSm100TmaUmmaWarpSpecializedILi20ELi2ELi4ENS5_IJNS4_1CILi1EEESB_SB_EEEEENS5_IJNSA_ILi64EEENSA_ILi256EEENSA_ILi32EEEEEENS_12float_e4m3_tENS5_IJSB_llEEESI_NS5_IJlSB_lEEENS4_8TiledMMAINS4_8MMA_AtomIJNS4_10MMA_TraitsINS4_19SM100_MMA_F8F6F4_SSEJSI_SI_fSE_SF_NS4_17integral_constantINS4_4UMMA5MajorELSR_1EEENSP_ISR_LSR_0EEENSP_INSQ_7ScaleInELSU_0EEESV_EEEEEENS4_6LayoutISC_NS5_IJNSA_ILi0EEESZ_SZ_EEEEENS5_IJNS4_10UnderscoreES12_S12_EEEEENS4_13SM90_TMA_LOADENS4_14ComposedLayoutINS4_7SwizzleILi2ELi4ELi3EEENS4_18smem_ptr_flag_bitsILi8EEENSY_INS5_IJSE_NSA_ILi8EEEEEENS5_IJSB_SE_EEEEEEEvNS4_8identityES15_NS16_INS17_ILi1ELi4ELi3EEES1A_NSY_INS5_IJS1B_SG_EEENS5_IJSG_SB_EEEEEEEvS1G_EENS_8epilogue10collective18CollectiveEpilogueINS1N_23Sm100TmaWarpSpecializedILi4ELi2ELi32ELb0ELb0EEEJSH_NS5_IJNSY_ISE_SB_EES1S_EEESI_SK_SI_SK_NS1N_6fusion15FusionCallbacksIS1R_NS1U_17LinearCombinationISI_fSI_fLNS_15FloatRoundStyleE2EEESH_S1T_JEEENS4_5SM1004TMEM4LOAD26SM100_TMEM_LOAD_16dp32b32xES15_NS16_IS18_S1A_NSY_INS5_IJS1B_SE_EEENS5_IJSE_SB_EEEEEEENS4_39AutoVectorizingCopyWithAssumedAlignmentILi128EEENS4_14SM90_TMA_STOREES27_S29_S29_EEEvvEEEEvNT_6ParamsE) ;  /* 0xffffff54020c7950 */ /* 0x000fea0003c3ffff */
        .weak           $__internal_2_$__cuda_sm10x_tcgen05_guardrail_trap_unallocated_columns_being_dealloced
        .type           $__internal_2_$__cuda_sm10x_tcgen05_guardrail_trap_unallocated_columns_being_dealloced,@function
        .size           $__internal_2_$__cuda_sm10x_tcgen05_guardrail_trap_unallocated_columns_being_dealloced,(.L_x_219 - $__internal_2_$__cuda_sm10x_tcgen05_guardrail_trap_unallocated_columns_being_dealloced)
$__internal_2_$__cuda_sm10x_tcgen05_guardrail_trap_unallocated_columns_being_dealloced:
[----:B------:R-:W-:Y:S05]  /*abd0*/  BPT.TRAP 0x1 ;  /* 0x000000040000795c */ /* 0x000fea0000300000 */
[----:B------:R-:W-:-:S04]  /*abe0*/  HFMA2 R3, -RZ, RZ, 0, 0 ;  /* 0x00000000ff037431 */ /* 0x000fc800000001ff */
[----:B------:R-:W-:Y:S05]  /*abf0*/  RET.REL.NODEC R2 `(_ZN7cutlass13device_kernelINS_4gemm6kernel13GemmUniversalIN4cute5tupleIJiiiiEEENS1_10collective13CollectiveMmaINS1_35MainloopSm100TmaUmmaWarpSpecializedILi20ELi2ELi4ENS5_IJNS4_1CILi1EEESB_SB_EEEEENS5_IJNSA_ILi64EEENSA_ILi256EEENSA_ILi32EEEEEENS_12float_e4m3_tENS5_IJSB_llEEESI_NS5_IJlSB_lEEENS4_8TiledMMAINS4_8MMA_AtomIJNS4_10MMA_TraitsINS4_19SM100_MMA_F8F6F4_SSEJSI_SI_fSE_SF_NS4_17integral_constantINS4_4UMMA5MajorELSR_1EEENSP_ISR_LSR_0EEENSP_INSQ_7ScaleInELSU_0EEESV_EEEEEENS4_6LayoutISC_NS5_IJNSA_ILi0EEESZ_SZ_EEEEENS5_IJNS4_10UnderscoreES12_S12_EEEEENS4_13SM90_TMA_LOADENS4_14ComposedLayoutINS4_7SwizzleILi2ELi4ELi3EEENS4_18smem_ptr_flag_bitsILi8EEENSY_INS5_IJSE_NSA_ILi8EEEEEENS5_IJSB_SE_EEEEEEEvNS4_8identityES15_NS16_INS17_ILi1ELi4ELi3EEES1A_NSY_INS5_IJS1B_SG_EEENS5_IJSG_SB_EEEEEEEvS1G_EENS_8epilogue10collective18CollectiveEpilogueINS1N_23Sm100TmaWarpSpecializedILi4ELi2ELi32ELb0ELb0EEEJSH_NS5_IJNSY_ISE_SB_EES1S_EEESI_SK_SI_SK_NS1N_6fusion15FusionCallbacksIS1R_NS1U_17LinearCombinationISI_fSI_fLNS_15FloatRoundStyleE2EEESH_S1T_JEEENS4_5SM1004TMEM4LOAD26SM100_TMEM_LOAD_16dp32b32xES15_NS16_IS18_S1A_NSY_INS5_IJS1B_SE_EEENS5_IJSE_SB_EEEEEEENS4_39AutoVectorizingCopyWithAssumedAlignmentILi128EEENS4_14SM90_TMA_STOREES27_S29_S29_EEEvvEEEEvNT_6ParamsE) ;  /* 0xffffff5402007950 */ /* 0x000fea0003c3ffff */
.L_x_218:
[----:B------:R-:W-:-:S00]  /*ac00*/  BRA `(.L_x_218) ;  /* 0xfffffffc00fc7947 */ /* 0x000fc0000383ffff */
[----:B------:R-:W-:-:S00]  /*ac10*/  NOP ;  /* 0x0000000000007918 */ /* 0x000fc00000000000 */
        /* <DEDUP_REMOVED lines=14> */
.L_x_219:


//--------------------- .nv.global.init           --------------------------
	.section	.nv.global.init,"aw",@progbits
.nv.global.init:
	.type		$str$27,@object
	.size		$str$27,($str$28 - $str$27)
$str$27:
        /*0000*/ 	.byte	0x28, 0x61, 0x64, 0x64, 0x72, 0x65, 0x73, 0x73, 0x20, 0x26, 0x20, 0x6d, 0x61, 0x73, 0x6b, 0x29
        /*0010*/ 	.byte	0x20, 0x3d, 0x3d, 0x20, 0x30, 0x00
	.type		$str$28,@object
	.size		$str$28,($str$26 - $str$28)
$str$28:
        /*0016*/ 	.byte	0x2f, 0x74, 0x6d, 0x70, 0x2f, 0x63, 0x75, 0x74, 0x6c, 0x61, 0x73, 0x73, 0x5f, 0x73, 0x77, 0x65
        /*0026*/ 	.byte	0x65, 0x70, 0x5f, 0x73, 0x72, 0x63, 0x2f, 0x69, 0x6e, 0x63, 0x6c, 0x75, 0x64, 0x65, 0x2f, 0x63
        /*0036*/ 	.byte	0x75, 0x74, 0x65, 0x2f, 0x70, 0x6f, 0x69, 0x6e, 0x74, 0x65, 0x72, 0x5f, 0x66, 0x6c, 0x61, 0x67
        /*0046*/ 	.byte	0x67, 0x65, 0x64, 0x2e, 0x68, 0x70, 0x70, 0x00
	.type		$str$26,@object
	.size		$str$26,($str$25 - $str$26)
$str$26:
        /*004e*/ 	.byte	0x2f, 0x74, 0x6d, 0x70, 0x2f, 0x63, 0x75, 0x74, 0x6c, 0x61, 0x73, 0x73, 0x5f, 0x73, 0x77, 0x65
        /*005e*/ 	.byte	0x65, 0x70, 0x5f, 0x73, 0x72, 0x63, 0x2f, 0x69, 0x6e, 0x63, 0x6c, 0x75, 0x64, 0x65, 0x2f, 0x63
        /*006e*/ 	.byte	0x75, 0x74, 0x65, 0x2f, 0x61, 0x74, 0x6f, 0x6d, 0x2f, 0x63, 0x6f, 0x70, 0x79, 0x5f, 0x74, 0x72
        /*007e*/ 	.byte	0x61, 0x69, 0x74, 0x73, 0x5f, 0x73, 0x6d, 0x31, 0x30, 0x30, 0x2e, 0x68, 0x70, 0x70, 0x00
	.type		$str$25,@object
	.size		$str$25,(__unnamed_1 - $str$25)
$str$25:
        /*008d*/ 	.byte	0x28, 0x28, 0x75, 0x69, 0x6e, 0x74, 0x33, 0x32, 0x5f, 0x74, 0x28, 0x74, 0x68, 0x72, 0x65, 0x61
        /*009d*/ 	.byte	0x64, 0x49, 0x64, 0x78, 0x2e, 0x78, 0x29, 0x20, 0x2f, 0x20, 0x33, 0x32, 0x29, 0x20, 0x25, 0x20
        /*00ad*/ 	.byte	0x34, 0x29, 0x20, 0x3d, 0x3d, 0x20, 0x28, 0x28, 0x28, 0x74, 0x6d, 0x65, 0x6d, 0x5f, 0x61, 0x64
        /*00bd*/ 	.byte	0x64, 0x72, 0x20, 0x3e, 0x3e, 0x20, 0x31, 0x36, 0x29, 0x20, 0x2f, 0x20, 0x33, 0x32, 0x29, 0x20
        /*00cd*/ 	.byte	0x25, 0x20, 0x34, 0x29, 0x00
	.type		__unnamed_1,@object
	.size		__unnamed_1,(__unnamed_2 - __unnamed_1)
__unnamed_1:
        /*00d2*/ 	.byte	0x61, 0x75, 0x74, 0x6f, 0x20, 0x63, 0x75, 0x74, 0x65, 0x3a, 0x3a, 0x61, 0x73, 0x5f, 0x70, 0x6f
        /* <DEDUP_REMOVED lines=24> */
        /*0262*/ 	.byte	0x3c, 0x34, 0x30, 0x39, 0x36, 0x3e, 0x3e, 0x3e, 0x3e, 0x5d, 0x00
	.type		__unnamed_2,@object
	.size		__unnamed_2,(__unnamed_3 - __unnamed_2)
__unnamed_2:
        /* <DEDUP_REMOVED lines=26> */
	.type		__unnamed_3,@object
	.size		__unnamed_3,(.L_3 - __unnamed_3)
__unnamed_3:
        /* <DEDUP_REMOVED lines=40> */
        /*0688*/ 	.byte	0x74, 0x65, 0x3a, 0x3a, 0x43, 0x3c, 0x30, 0x3e, 0x3e, 0x3e, 0x3e, 0x5d, 0x00
.L_3:


//--------------------- .nv.shared._ZN7cutlass13device_kernelINS_4gemm6kernel13GemmUniversalIN4cute5tupleIJiiiiEEENS1_10collective13CollectiveMmaINS1_35MainloopSm100TmaUmmaWarpSpecializedILi20ELi2ELi4ENS5_IJNS4_1CILi1EEESB_SB_EEEEENS5_IJNSA_ILi64EEENSA_ILi256EEENSA_ILi32EEEEEENS_12float_e4m3_tENS5_IJSB_llEEESI_NS5_IJlSB_lEEENS4_8TiledMMAINS4_8MMA_AtomIJNS4_10MMA_TraitsINS4_19SM100_MMA_F8F6F4_SSEJSI_SI_fSE_SF_NS4_17integral_constantINS4_4UMMA5MajorELSR_1EEENSP_ISR_LSR_0EEENSP_INSQ_7ScaleInELSU_0EEESV_EEEEEENS4_6LayoutISC_NS5_IJNSA_ILi0EEESZ_SZ_EEEEENS5_IJNS4_10UnderscoreES12_S12_EEEEENS4_13SM90_TMA_LOADENS4_14ComposedLayoutINS4_7SwizzleILi2ELi4ELi3EEENS4_18smem_ptr_flag_bitsILi8EEENSY_INS5_IJSE_NSA_ILi8EEEEEENS5_IJSB_SE_EEEEEEEvNS4_8identityES15_NS16_INS17_ILi1ELi4ELi3EEES1A_NSY_INS5_IJS1B_SG_EEENS5_IJSG_SB_EEEEEEEvS1G_EENS_8epilogue10collective18CollectiveEpilogueINS1N_23Sm100TmaWarpSpecializedILi4ELi2ELi32ELb0ELb0EEEJSH_NS5_IJNSY_ISE_SB_EES1S_EEESI_SK_SI_SK_NS1N_6fusion15FusionCallbacksIS1R_NS1U_17LinearCombinationISI_fSI_fLNS_15FloatRoundStyleE2EEESH_S1T_JEEENS4_5SM1004TMEM4LOAD26SM100_TMEM_LOAD_16dp32b32xES15_NS16_IS18_S1A_NSY_INS5_IJS1B_SE_EEENS5_IJSE_SB_EEEEEEENS4_39AutoVectorizingCopyWithAssumedAlignmentILi128EEENS4_14SM90_TMA_STOREES27_S29_S29_EEEvvEEEEvNT_6ParamsE --------------------------
	.section	.nv.shared._ZN7cutlass13device_kernelINS_4gemm6kernel13GemmUniversalIN4cute5tupleIJiiiiEEENS1_10collective13CollectiveMmaINS1_35MainloopSm100TmaUmmaWarpSpecializedILi20ELi2ELi4ENS5_IJNS4_1CILi1EEESB_SB_EEEEENS5_IJNSA_ILi64EEENSA_ILi256EEENSA_ILi32EEEEEENS_12float_e4m3_tENS5_IJSB_llEEESI_NS5_IJlSB_lEEENS4_8TiledMMAINS4_8MMA_AtomIJNS4_10MMA_TraitsINS4_19SM100_MMA_F8F6F4_SSEJSI_SI_fSE_SF_NS4_17integral_constantINS4_4UMMA5MajorELSR_1EEENSP_ISR_LSR_0EEENSP_INSQ_7ScaleInELSU_0EEESV_EEEEEENS4_6LayoutISC_NS5_IJNSA_ILi0EEESZ_SZ_EEEEENS5_IJNS4_10UnderscoreES12_S12_EEEEENS4_13SM90_TMA_LOADENS4_14ComposedLayoutINS4_7SwizzleILi2ELi4ELi3EEENS4_18smem_ptr_flag_bitsILi8EEENSY_INS5_IJSE_NSA_ILi8EEEEEENS5_IJSB_SE_EEEEEEEvNS4_8identityES15_NS16_INS17_ILi1ELi4ELi3EEES1A_NSY_INS5_IJS1B_SG_EEENS5_IJSG_SB_EEEEEEEvS1G_EENS_8epilogue10collective18CollectiveEpilogueINS1N_23Sm100TmaWarpSpecializedILi4ELi2ELi32ELb0ELb0EEEJSH_NS5_IJNSY_ISE_SB_EES1S_EEESI_SK_SI_SK_NS1N_6fusion15FusionCallbacksIS1R_NS1U_17LinearCombinationISI_fSI_fLNS_15FloatRoundStyleE2EEESH_S1T_JEEENS4_5SM1004TMEM4LOAD26SM100_TMEM_LOAD_16dp32b32xES15_NS16_IS18_S1A_NSY_INS5_IJS1B_SE_EEENS5_IJSE_SB_EEEEEEENS4_39AutoVectorizingCopyWithAssumedAlignmentILi128EEENS4_14SM90_TMA_STOREES27_S29_S29_EEEvvEEEEvNT_6ParamsE,"aw",@nobits
	.sectionflags	@""
	.align	16
	.zero		1024


//--------------------- .nv.shared.reserved.0     --------------------------
	.section	.nv.shared.reserved.0,"aw",@nobits
	.weak		__nv_reservedSMEM_offset_0_alias
	.size		__nv_reservedSMEM_offset_0_alias, 0, 64
	.other		__nv_reservedSMEM_offset_0_alias,@"STO_CUDA_RESERVED_SHARED STV_DEFAULT"
__nv_reservedSMEM_offset_0_alias:
	.zero		0
.nv.shared.reserved.0:
	.zero		64
	.weak		__nv_reservedSMEM_tcgen05_partition
	.type		__nv_reservedSMEM_tcgen05_partition,@object
	.size		__nv_reservedSMEM_tcgen05_partition,(.L_0 - __nv_reservedSMEM_tcgen05_partition)
__nv_reservedSMEM_tcgen05_partition:
	.zero		32
.L_0:


//--------------------- .nv.global                --------------------------
	.section	.nv.global,"aw",@nobits
.nv.global:
	.type		_ZN40_INTERNAL_cc88b2f4_4_k_cu_8ee8b48b_318174cute1_E,@object
	.size		_ZN40_INTERNAL_cc88b2f4_4_k_cu_8ee8b48b_318174cute1_E,(_ZN40_INTERNAL_cc88b2f4_4_k_cu_8ee8b48b_318174cuda3std3__45__cpo6cbeginE - _ZN40_INTERNAL_cc88b2f4_4_k_cu_8ee8b48b_318174cute1_E)
_ZN40_INTERNAL_cc88b2f4_4_k_cu_8ee8b48b_318174cute1_E:
	.zero		1
	.type		_ZN40_INTERNAL_cc88b2f4_4_k_cu_8ee8b48b_318174cuda3std3__45__cpo6cbeginE,@object
	.size		_ZN40_INTERNAL_cc88b2f4_4_k_cu_8ee8b48b_318174cuda3std3__45__cpo6cbeginE,(_ZN40_INTERNAL_cc88b2f4_4_k_cu_8ee8b48b_318174cuda3std3__48in_placeE - _ZN40_INTERNAL_cc88b2f4_4_k_cu_8ee8b48b_318174cuda3std3__45__cpo6cbeginE)
_ZN40_INTERNAL_cc88b2f4_4_k_cu_8ee8b48b_318174cuda3std3__45__cpo6cbeginE:
	.zero		1
	.type		_ZN40_INTERNAL_cc88b2f4_4_k_cu_8ee8b48b_318174cuda3std3__48in_placeE,@object
	.size		_ZN40_INTERNAL_cc88b2f4_4_k_cu_8ee8b48b_318174cuda3std3__48in_placeE,(_ZN40_INTERNAL_cc88b2f4_4_k_cu_8ee8b48b_318174cuda3std6ranges3__45__cpo9iter_moveE - _ZN40_INTERNAL_cc88b2f4_4_k_cu_8ee8b48b_318174cuda3std3__48in_placeE)
_ZN40_INTERNAL_cc88b2f4_4_k_cu_8ee8b48b_318174cuda3std3__48in_placeE:
	.zero		1
	.type		_ZN40_INTERNAL_cc88b2f4_4_k_cu_8ee8b48b_318174cuda3std6ranges3__45__cpo9iter_moveE,@object
	.size		_ZN40_INTERNAL_cc88b2f4_4_k_cu_8ee8b48b_318174cuda3std6ranges3__45__cpo9iter_moveE,(_ZN40_INTERNAL_cc88b2f4_4_k_cu_8ee8b48b_318174cuda3std3__45__cpo5beginE - _ZN40_INTERNAL_cc88b2f4_4_k_cu_8ee8b48b_318174cuda3std6ranges3__45__cpo9iter_moveE)
_ZN40_INTERNAL_cc88b2f4_4_k_cu_8ee8b48b_318174cuda3std6ranges3__45__cpo9iter_moveE:
	.zero		1
	.type		_ZN40_INTERNAL_cc88b2f4_4_k_cu_8ee8b48b_318174cuda3std3__45__cpo5beginE,@object
	.size		_ZN40_INTERNAL_cc88b2f4_4_k_cu_8ee8b48b_318174cuda3std3__45__cpo5beginE,(_ZN40_INTERNAL_cc88b2f4_4_k_cu_8ee8b48b_318174cuda3std3__442_GLOBAL__N__cc88b2f4_4_k_cu_8ee8b48b_318176ignoreE - _ZN40_INTERNAL_cc88b2f4_4_k_cu_8ee8b48b_318174cuda3std3__45__cpo5beginE)
_ZN40_INTERNAL_cc88b2f4_4_k_cu_8ee8b48b_318174cuda3std3__45__cpo5beginE:
	.zero		1
	.type		_ZN40_INTERNAL_cc88b2f4_4_k_cu_8ee8b48b_318174cuda3std3__442_GLOBAL__N__cc88b2f4_4_k_cu_8ee8b48b_318176ignoreE,@object
	.size		_ZN40_INTERNAL_cc88b2f4_4_k_cu_8ee8b48b_318174cuda3std3__442_GLOBAL__N__cc88b2f4_4_k_cu_8ee8b48b_318176ignoreE,(_ZN40_INTERNAL_cc88b2f4_4_k_cu_8ee8b48b_318174cute7productE - _ZN40_INTERNAL_cc88b2f4_4_k_cu_8ee8b48b_318174cuda3std3__442_GLOBAL__N__cc88b2f4_4_k_cu_8ee8b48b_318176ignoreE)
_ZN40_INTERNAL_cc88b2f4_4_k_cu_8ee8b48b_318174cuda3std3__442_GLOBAL__N__cc88b2f4_4_k_cu_8ee8b48b_318176ignoreE:
	.zero		1
	.type		_ZN40_INTERNAL_cc88b2f4_4_k_cu_8ee8b48b_318174cute7productE,@object
	.size		_ZN40_INTERNAL_cc88b2f4_4_k_cu_8ee8b48b_318174cute7productE,(_ZN40_INTERNAL_cc88b2f4_4_k_cu_8ee8b48b_318174cuda3std3__45__cpo3endE - _ZN40_INTERNAL_cc88b2f4_4_k_cu_8ee8b48b_318174cute7productE)
_ZN40_INTERNAL_cc88b2f4_4_k_cu_8ee8b48b_318174cute7productE:
	.zero		1
	.type		_ZN40_INTERNAL_cc88b2f4_4_k_cu_8ee8b48b_318174cuda3std3__45__cpo3endE,@object
	.size		_ZN40_INTERNAL_cc88b2f4_4_k_cu_8ee8b48b_318174cuda3std3__45__cpo3endE,(_ZN40_INTERNAL_cc88b2f4_4_k_cu_8ee8b48b_318174cuda3std3__419piecewise_constructE - _ZN40_INTERNAL_cc88b2f4_4_k_cu_8ee8b48b_318174cuda3std3__45__cpo3endE)
_ZN40_INTERNAL_cc88b2f4_4_k_cu_8ee8b48b_318174cuda3std3__45__cpo3endE:
	.zero		1
	.type		_ZN40_INTERNAL_cc88b2f4_4_k_cu_8ee8b48b_318174cuda3std3__419piecewise_constructE,@object
	.size		_ZN40_INTERNAL_cc88b2f4_4_k_cu_8ee8b48b_318174cuda3std3__419piecewise_constructE,(_ZN40_INTERNAL_cc88b2f4_4_k_cu_8ee8b48b_318174cuda3std3__45__cpo4cendE - _ZN40_INTERNAL_cc88b2f4_4_k_cu_8ee8b48b_318174cuda3std3__419piecewise_constructE)
_ZN40_INTERNAL_cc88b2f4_4_k_cu_8ee8b48b_318174cuda3std3__419piecewise_constructE:
	.zero		1
	.type		_ZN40_INTERNAL_cc88b2f4_4_k_cu_8ee8b48b_318174cuda3std3__45__cpo4cendE,@object
	.size		_ZN40_INTERNAL_cc88b2f4_4_k_cu_8ee8b48b_318174cuda3std3__45__cpo4cendE,(_ZN40_INTERNAL_cc88b2f4_4_k_cu_8ee8b48b_318174cuda3std6ranges3__45__cpo4swapE - _ZN40_INTERNAL_cc88b2f4_4_k_cu_8ee8b48b_318174cuda3std3__45__cpo4cendE)
_ZN40_INTERNAL_cc88b2f4_4_k_cu_8ee8b48b_318174cuda3std3__45__cpo4cendE:
	.zero		1
	.type		_ZN40_INTERNAL_cc88b2f4_4_k_cu_8ee8b48b_318174cuda3std6ranges3__45__cpo4swapE,@object
	.size		_ZN40_INTERNAL_cc88b2f4_4_k_cu_8ee8b48b_318174cuda3std6ranges3__45__cpo4swapE,(.L_11 - _ZN40_INTERNAL_cc88b2f4_4_k_cu_8ee8b48b_318174cuda3std6ranges3__45__cpo4swapE)
_ZN40_INTERNAL_cc88b2f4_4_k_cu_8ee8b48b_318174cuda3std6ranges3__45__cpo4swapE:
	.zero		1
.L_11:


//--------------------- .nv.constant0._ZN7cutlass13device_kernelINS_4gemm6kernel13GemmUniversalIN4cute5tupleIJiiiiEEENS1_10collective13CollectiveMmaINS1_35MainloopSm100TmaUmmaWarpSpecializedILi20ELi2ELi4ENS5_IJNS4_1CILi1EEESB_SB_EEEEENS5_IJNSA_ILi64EEENSA_ILi256EEENSA_ILi32EEEEEENS_12float_e4m3_tENS5_IJSB_llEEESI_NS5_IJlSB_lEEENS4_8TiledMMAINS4_8MMA_AtomIJNS4_10MMA_TraitsINS4_19SM100_MMA_F8F6F4_SSEJSI_SI_fSE_SF_NS4_17integral_constantINS4_4UMMA5MajorELSR_1EEENSP_ISR_LSR_0EEENSP_INSQ_7ScaleInELSU_0EEESV_EEEEEENS4_6LayoutISC_NS5_IJNSA_ILi0EEESZ_SZ_EEEEENS5_IJNS4_10UnderscoreES12_S12_EEEEENS4_13SM90_TMA_LOADENS4_14ComposedLayoutINS4_7SwizzleILi2ELi4ELi3EEENS4_18smem_ptr_flag_bitsILi8EEENSY_INS5_IJSE_NSA_ILi8EEEEEENS5_IJSB_SE_EEEEEEEvNS4_8identityES15_NS16_INS17_ILi1ELi4ELi3EEES1A_NSY_INS5_IJS1B_SG_EEENS5_IJSG_SB_EEEEEEEvS1G_EENS_8epilogue10collective18CollectiveEpilogueINS1N_23Sm100TmaWarpSpecializedILi4ELi2ELi32ELb0ELb0EEEJSH_NS5_IJNSY_ISE_SB_EES1S_EEESI_SK_SI_SK_NS1N_6fusion15FusionCallbacksIS1R_NS1U_17LinearCombinationISI_fSI_fLNS_15FloatRoundStyleE2EEESH_S1T_JEEENS4_5SM1004TMEM4LOAD26SM100_TMEM_LOAD_16dp32b32xES15_NS16_IS18_S1A_NSY_INS5_IJS1B_SE_EEENS5_IJSE_SB_EEEEEEENS4_39AutoVectorizingCopyWithAssumedAlignmentILi128EEENS4_14SM90_TMA_STOREES27_S29_S29_EEEvvEEEEvNT_6ParamsE --------------------------
	.section	.nv.constant0._ZN7cutlass13device_kernelINS_4gemm6kernel13GemmUniversalIN4cute5tupleIJiiiiEEENS1_10collective13CollectiveMmaINS1_35MainloopSm100TmaUmmaWarpSpecializedILi20ELi2ELi4ENS5_IJNS4_1CILi1EEESB_SB_EEEEENS5_IJNSA_ILi64EEENSA_ILi256EEENSA_ILi32EEEEEENS_12float_e4m3_tENS5_IJSB_llEEESI_NS5_IJlSB_lEEENS4_8TiledMMAINS4_8MMA_AtomIJNS4_10MMA_TraitsINS4_19SM100_MMA_F8F6F4_SSEJSI_SI_fSE_SF_NS4_17integral_constantINS4_4UMMA5MajorELSR_1EEENSP_ISR_LSR_0EEENSP_INSQ_7ScaleInELSU_0EEESV_EEEEEENS4_6LayoutISC_NS5_IJNSA_ILi0EEESZ_SZ_EEEEENS5_IJNS4_10UnderscoreES12_S12_EEEEENS4_13SM90_TMA_LOADENS4_14ComposedLayoutINS4_7SwizzleILi2ELi4ELi3EEENS4_18smem_ptr_flag_bitsILi8EEENSY_INS5_IJSE_NSA_ILi8EEEEEENS5_IJSB_SE_EEEEEEEvNS4_8identityES15_NS16_INS17_ILi1ELi4ELi3EEES1A_NSY_INS5_IJS1B_SG_EEENS5_IJSG_SB_EEEEEEEvS1G_EENS_8epilogue10collective18CollectiveEpilogueINS1N_23Sm100TmaWarpSpecializedILi4ELi2ELi32ELb0ELb0EEEJSH_NS5_IJNSY_ISE_SB_EES1S_EEESI_SK_SI_SK_NS1N_6fusion15FusionCallbacksIS1R_NS1U_17LinearCombinationISI_fSI_fLNS_15FloatRoundStyleE2EEESH_S1T_JEEENS4_5SM1004TMEM4LOAD26SM100_TMEM_LOAD_16dp32b32xES15_NS16_IS18_S1A_NSY_INS5_IJS1B_SE_EEENS5_IJSE_SB_EEEEEEENS4_39AutoVectorizingCopyWithAssumedAlignmentILi128EEENS4_14SM90_TMA_STOREES27_S29_S29_EEEvvEEEEvNT_6ParamsE,"a",@progbits
	.sectionflags	@""
	.align	4
.nv.constant0._ZN7cutlass13device_kernelINS_4gemm6kernel13GemmUniversalIN4cute5tupleIJiiiiEEENS1_10collective13CollectiveMmaINS1_35MainloopSm100TmaUmmaWarpSpecializedILi20ELi2ELi4ENS5_IJNS4_1CILi1EEESB_SB_EEEEENS5_IJNSA_ILi64EEENSA_ILi256EEENSA_ILi32EEEEEENS_12float_e4m3_tENS5_IJSB_llEEESI_NS5_IJlSB_lEEENS4_8TiledMMAINS4_8MMA_AtomIJNS4_10MMA_TraitsINS4_19SM100_MMA_F8F6F4_SSEJSI_SI_fSE_SF_NS4_17integral_constantINS4_4UMMA5MajorELSR_1EEENSP_ISR_LSR_0EEENSP_INSQ_7ScaleInELSU_0EEESV_EEEEEENS4_6LayoutISC_NS5_IJNSA_ILi0EEESZ_SZ_EEEEENS5_IJNS4_10UnderscoreES12_S12_EEEEENS4_13SM90_TMA_LOADENS4_14ComposedLayoutINS4_7SwizzleILi2ELi4ELi3EEENS4_18smem_ptr_flag_bitsILi8EEENSY_INS5_IJSE_NSA_ILi8EEEEEENS5_IJSB_SE_EEEEEEEvNS4_8identityES15_NS16_INS17_ILi1ELi4ELi3EEES1A_NSY_INS5_IJS1B_SG_EEENS5_IJSG_SB_EEEEEEEvS1G_EENS_8epilogue10collective18CollectiveEpilogueINS1N_23Sm100TmaWarpSpecializedILi4ELi2ELi32ELb0ELb0EEEJSH_NS5_IJNSY_ISE_SB_EES1S_EEESI_SK_SI_SK_NS1N_6fusion15FusionCallbacksIS1R_NS1U_17LinearCombinationISI_fSI_fLNS_15FloatRoundStyleE2EEESH_S1T_JEEENS4_5SM1004TMEM4LOAD26SM100_TMEM_LOAD_16dp32b32xES15_NS16_IS18_S1A_NSY_INS5_IJS1B_SE_EEENS5_IJSE_SB_EEEEEEENS4_39AutoVectorizingCopyWithAssumedAlignmentILi128EEENS4_14SM90_TMA_STOREES27_S29_S29_EEEvvEEEEvNT_6ParamsE:
	.zero		2944


//--------------------- SYMBOLS --------------------------

	.type		.nv.reservedSmem.offset0,@object
	.size		.nv.reservedSmem.offset0,0x4
	.type		.nv.reservedSmem.cap,@object
	.size		.nv.reservedSmem.cap,0x4
	.type		__assertfail,@function
